//
// Generated by NVIDIA NVVM Compiler
//
// Compiler Build ID: CL-36424714
// Cuda compilation tools, release 13.0, V13.0.88
// Based on NVVM 20.0.0
//

.version 9.0
.target sm_100
.address_size 64

	// .globl	_Z12setup_kernelP17curandStateXORWOWm
.global .align 4 .b8 precalc_xorwow_matrix[102400];
.global .align 4 .b8 precalc_xorwow_offset_matrix[102400];
.global .align 4 .b8 mrg32k3aM1[2304];
.global .align 4 .b8 mrg32k3aM2[2304];
.global .align 4 .b8 mrg32k3aM1SubSeq[2016];
.global .align 4 .b8 mrg32k3aM2SubSeq[2016];
.global .align 4 .b8 mrg32k3aM1Seq[2304];
.global .align 4 .b8 mrg32k3aM2Seq[2304];
.const .align 8 .b8 __cr_lgamma_table[72];

.visible .entry _Z12setup_kernelP17curandStateXORWOWm(
	.param .u64 .ptr .align 1 _Z12setup_kernelP17curandStateXORWOWm_param_0,
	.param .u64 _Z12setup_kernelP17curandStateXORWOWm_param_1
)
{
	.reg .pred 	%p<24>;
	.reg .b32 	%r<413>;
	.reg .b64 	%rd<19>;

	ld.param.u64 	%rd8, [_Z12setup_kernelP17curandStateXORWOWm_param_0];
	ld.param.u64 	%rd9, [_Z12setup_kernelP17curandStateXORWOWm_param_1];
	cvta.to.global.u64 	%rd10, %rd8;
	mov.u32 	%r182, %tid.x;
	mov.u32 	%r183, %ctaid.x;
	mov.u32 	%r184, %ntid.x;
	mad.lo.s32 	%r185, %r183, %r184, %r182;
	cvt.s64.s32 	%rd18, %r185;
	mul.wide.s32 	%rd11, %r185, 48;
	add.s64 	%rd2, %rd10, %rd11;
	cvt.u32.u64 	%r186, %rd9;
	xor.b32  	%r187, %r186, -1429050551;
	mul.lo.s32 	%r188, %r187, 1099087573;
	{ .reg .b32 tmp; mov.b64 {tmp, %r189}, %rd9; }
	xor.b32  	%r190, %r189, -136515619;
	mul.lo.s32 	%r191, %r190, -1703105765;
	add.s32 	%r192, %r188, %r191;
	add.s32 	%r193, %r192, 6615241;
	add.s32 	%r194, %r188, 123456789;
	st.global.v2.u32 	[%rd2], {%r193, %r194};
	xor.b32  	%r195, %r188, 362436069;
	add.s32 	%r196, %r191, 521288629;
	st.global.v2.u32 	[%rd2+8], {%r195, %r196};
	xor.b32  	%r197, %r191, 88675123;
	add.s32 	%r198, %r188, 5783321;
	st.global.v2.u32 	[%rd2+16], {%r197, %r198};
	setp.eq.s32 	%p1, %r185, 0;
	@%p1 bra 	$L__BB0_42;
	mov.b32 	%r319, 0;
$L__BB0_2:
	and.b64  	%rd4, %rd18, 3;
	setp.eq.s64 	%p2, %rd4, 0;
	@%p2 bra 	$L__BB0_41;
	mul.wide.u32 	%rd12, %r319, 3200;
	mov.u64 	%rd13, precalc_xorwow_matrix;
	add.s64 	%rd5, %rd13, %rd12;
	cvt.u32.u64 	%r2, %rd4;
	mov.b32 	%r320, 0;
$L__BB0_4:
	mov.b32 	%r333, 0;
	mov.u32 	%r334, %r333;
	mov.u32 	%r335, %r333;
	mov.u32 	%r336, %r333;
	mov.u32 	%r337, %r333;
	mov.u32 	%r326, %r333;
$L__BB0_5:
	mul.wide.u32 	%rd14, %r326, 4;
	add.s64 	%rd15, %rd2, %rd14;
	ld.global.u32 	%r10, [%rd15+4];
	shl.b32 	%r11, %r326, 5;
	mov.b32 	%r332, 0;
$L__BB0_6:
	.pragma "nounroll";
	shr.u32 	%r203, %r10, %r332;
	and.b32  	%r204, %r203, 1;
	setp.eq.b32 	%p3, %r204, 1;
	not.pred 	%p4, %p3;
	add.s32 	%r205, %r11, %r332;
	mul.lo.s32 	%r206, %r205, 5;
	mul.wide.u32 	%rd16, %r206, 4;
	add.s64 	%rd6, %rd5, %rd16;
	@%p4 bra 	$L__BB0_8;
	ld.global.u32 	%r207, [%rd6];
	xor.b32  	%r337, %r337, %r207;
	ld.global.u32 	%r208, [%rd6+4];
	xor.b32  	%r336, %r336, %r208;
	ld.global.u32 	%r209, [%rd6+8];
	xor.b32  	%r335, %r335, %r209;
	ld.global.u32 	%r210, [%rd6+12];
	xor.b32  	%r334, %r334, %r210;
	ld.global.u32 	%r211, [%rd6+16];
	xor.b32  	%r333, %r333, %r211;
$L__BB0_8:
	and.b32  	%r213, %r203, 2;
	setp.eq.s32 	%p5, %r213, 0;
	@%p5 bra 	$L__BB0_10;
	ld.global.u32 	%r214, [%rd6+20];
	xor.b32  	%r337, %r337, %r214;
	ld.global.u32 	%r215, [%rd6+24];
	xor.b32  	%r336, %r336, %r215;
	ld.global.u32 	%r216, [%rd6+28];
	xor.b32  	%r335, %r335, %r216;
	ld.global.u32 	%r217, [%rd6+32];
	xor.b32  	%r334, %r334, %r217;
	ld.global.u32 	%r218, [%rd6+36];
	xor.b32  	%r333, %r333, %r218;
$L__BB0_10:
	and.b32  	%r220, %r203, 4;
	setp.eq.s32 	%p6, %r220, 0;
	@%p6 bra 	$L__BB0_12;
	ld.global.u32 	%r221, [%rd6+40];
	xor.b32  	%r337, %r337, %r221;
	ld.global.u32 	%r222, [%rd6+44];
	xor.b32  	%r336, %r336, %r222;
	ld.global.u32 	%r223, [%rd6+48];
	xor.b32  	%r335, %r335, %r223;
	ld.global.u32 	%r224, [%rd6+52];
	xor.b32  	%r334, %r334, %r224;
	ld.global.u32 	%r225, [%rd6+56];
	xor.b32  	%r333, %r333, %r225;
$L__BB0_12:
	and.b32  	%r227, %r203, 8;
	setp.eq.s32 	%p7, %r227, 0;
	@%p7 bra 	$L__BB0_14;
	ld.global.u32 	%r228, [%rd6+60];
	xor.b32  	%r337, %r337, %r228;
	ld.global.u32 	%r229, [%rd6+64];
	xor.b32  	%r336, %r336, %r229;
	ld.global.u32 	%r230, [%rd6+68];
	xor.b32  	%r335, %r335, %r230;
	ld.global.u32 	%r231, [%rd6+72];
	xor.b32  	%r334, %r334, %r231;
	ld.global.u32 	%r232, [%rd6+76];
	xor.b32  	%r333, %r333, %r232;
$L__BB0_14:
	and.b32  	%r234, %r203, 16;
	setp.eq.s32 	%p8, %r234, 0;
	@%p8 bra 	$L__BB0_16;
	ld.global.u32 	%r235, [%rd6+80];
	xor.b32  	%r337, %r337, %r235;
	ld.global.u32 	%r236, [%rd6+84];
	xor.b32  	%r336, %r336, %r236;
	ld.global.u32 	%r237, [%rd6+88];
	xor.b32  	%r335, %r335, %r237;
	ld.global.u32 	%r238, [%rd6+92];
	xor.b32  	%r334, %r334, %r238;
	ld.global.u32 	%r239, [%rd6+96];
	xor.b32  	%r333, %r333, %r239;
$L__BB0_16:
	and.b32  	%r241, %r203, 32;
	setp.eq.s32 	%p9, %r241, 0;
	@%p9 bra 	$L__BB0_18;
	ld.global.u32 	%r242, [%rd6+100];
	xor.b32  	%r337, %r337, %r242;
	ld.global.u32 	%r243, [%rd6+104];
	xor.b32  	%r336, %r336, %r243;
	ld.global.u32 	%r244, [%rd6+108];
	xor.b32  	%r335, %r335, %r244;
	ld.global.u32 	%r245, [%rd6+112];
	xor.b32  	%r334, %r334, %r245;
	ld.global.u32 	%r246, [%rd6+116];
	xor.b32  	%r333, %r333, %r246;
$L__BB0_18:
	and.b32  	%r248, %r203, 64;
	setp.eq.s32 	%p10, %r248, 0;
	@%p10 bra 	$L__BB0_20;
	ld.global.u32 	%r249, [%rd6+120];
	xor.b32  	%r337, %r337, %r249;
	ld.global.u32 	%r250, [%rd6+124];
	xor.b32  	%r336, %r336, %r250;
	ld.global.u32 	%r251, [%rd6+128];
	xor.b32  	%r335, %r335, %r251;
	ld.global.u32 	%r252, [%rd6+132];
	xor.b32  	%r334, %r334, %r252;
	ld.global.u32 	%r253, [%rd6+136];
	xor.b32  	%r333, %r333, %r253;
$L__BB0_20:
	and.b32  	%r255, %r203, 128;
	setp.eq.s32 	%p11, %r255, 0;
	@%p11 bra 	$L__BB0_22;
	ld.global.u32 	%r256, [%rd6+140];
	xor.b32  	%r337, %r337, %r256;
	ld.global.u32 	%r257, [%rd6+144];
	xor.b32  	%r336, %r336, %r257;
	ld.global.u32 	%r258, [%rd6+148];
	xor.b32  	%r335, %r335, %r258;
	ld.global.u32 	%r259, [%rd6+152];
	xor.b32  	%r334, %r334, %r259;
	ld.global.u32 	%r260, [%rd6+156];
	xor.b32  	%r333, %r333, %r260;
$L__BB0_22:
	and.b32  	%r262, %r203, 256;
	setp.eq.s32 	%p12, %r262, 0;
	@%p12 bra 	$L__BB0_24;
	ld.global.u32 	%r263, [%rd6+160];
	xor.b32  	%r337, %r337, %r263;
	ld.global.u32 	%r264, [%rd6+164];
	xor.b32  	%r336, %r336, %r264;
	ld.global.u32 	%r265, [%rd6+168];
	xor.b32  	%r335, %r335, %r265;
	ld.global.u32 	%r266, [%rd6+172];
	xor.b32  	%r334, %r334, %r266;
	ld.global.u32 	%r267, [%rd6+176];
	xor.b32  	%r333, %r333, %r267;
$L__BB0_24:
	and.b32  	%r269, %r203, 512;
	setp.eq.s32 	%p13, %r269, 0;
	@%p13 bra 	$L__BB0_26;
	ld.global.u32 	%r270, [%rd6+180];
	xor.b32  	%r337, %r337, %r270;
	ld.global.u32 	%r271, [%rd6+184];
	xor.b32  	%r336, %r336, %r271;
	ld.global.u32 	%r272, [%rd6+188];
	xor.b32  	%r335, %r335, %r272;
	ld.global.u32 	%r273, [%rd6+192];
	xor.b32  	%r334, %r334, %r273;
	ld.global.u32 	%r274, [%rd6+196];
	xor.b32  	%r333, %r333, %r274;
$L__BB0_26:
	and.b32  	%r276, %r203, 1024;
	setp.eq.s32 	%p14, %r276, 0;
	@%p14 bra 	$L__BB0_28;
	ld.global.u32 	%r277, [%rd6+200];
	xor.b32  	%r337, %r337, %r277;
	ld.global.u32 	%r278, [%rd6+204];
	xor.b32  	%r336, %r336, %r278;
	ld.global.u32 	%r279, [%rd6+208];
	xor.b32  	%r335, %r335, %r279;
	ld.global.u32 	%r280, [%rd6+212];
	xor.b32  	%r334, %r334, %r280;
	ld.global.u32 	%r281, [%rd6+216];
	xor.b32  	%r333, %r333, %r281;
$L__BB0_28:
	and.b32  	%r283, %r203, 2048;
	setp.eq.s32 	%p15, %r283, 0;
	@%p15 bra 	$L__BB0_30;
	ld.global.u32 	%r284, [%rd6+220];
	xor.b32  	%r337, %r337, %r284;
	ld.global.u32 	%r285, [%rd6+224];
	xor.b32  	%r336, %r336, %r285;
	ld.global.u32 	%r286, [%rd6+228];
	xor.b32  	%r335, %r335, %r286;
	ld.global.u32 	%r287, [%rd6+232];
	xor.b32  	%r334, %r334, %r287;
	ld.global.u32 	%r288, [%rd6+236];
	xor.b32  	%r333, %r333, %r288;
$L__BB0_30:
	and.b32  	%r290, %r203, 4096;
	setp.eq.s32 	%p16, %r290, 0;
	@%p16 bra 	$L__BB0_32;
	ld.global.u32 	%r291, [%rd6+240];
	xor.b32  	%r337, %r337, %r291;
	ld.global.u32 	%r292, [%rd6+244];
	xor.b32  	%r336, %r336, %r292;
	ld.global.u32 	%r293, [%rd6+248];
	xor.b32  	%r335, %r335, %r293;
	ld.global.u32 	%r294, [%rd6+252];
	xor.b32  	%r334, %r334, %r294;
	ld.global.u32 	%r295, [%rd6+256];
	xor.b32  	%r333, %r333, %r295;
$L__BB0_32:
	and.b32  	%r297, %r203, 8192;
	setp.eq.s32 	%p17, %r297, 0;
	@%p17 bra 	$L__BB0_34;
	ld.global.u32 	%r298, [%rd6+260];
	xor.b32  	%r337, %r337, %r298;
	ld.global.u32 	%r299, [%rd6+264];
	xor.b32  	%r336, %r336, %r299;
	ld.global.u32 	%r300, [%rd6+268];
	xor.b32  	%r335, %r335, %r300;
	ld.global.u32 	%r301, [%rd6+272];
	xor.b32  	%r334, %r334, %r301;
	ld.global.u32 	%r302, [%rd6+276];
	xor.b32  	%r333, %r333, %r302;
$L__BB0_34:
	and.b32  	%r304, %r203, 16384;
	setp.eq.s32 	%p18, %r304, 0;
	@%p18 bra 	$L__BB0_36;
	ld.global.u32 	%r305, [%rd6+280];
	xor.b32  	%r337, %r337, %r305;
	ld.global.u32 	%r306, [%rd6+284];
	xor.b32  	%r336, %r336, %r306;
	ld.global.u32 	%r307, [%rd6+288];
	xor.b32  	%r335, %r335, %r307;
	ld.global.u32 	%r308, [%rd6+292];
	xor.b32  	%r334, %r334, %r308;
	ld.global.u32 	%r309, [%rd6+296];
	xor.b32  	%r333, %r333, %r309;
$L__BB0_36:
	and.b32  	%r311, %r203, 32768;
	setp.eq.s32 	%p19, %r311, 0;
	@%p19 bra 	$L__BB0_38;
	ld.global.u32 	%r312, [%rd6+300];
	xor.b32  	%r337, %r337, %r312;
	ld.global.u32 	%r313, [%rd6+304];
	xor.b32  	%r336, %r336, %r313;
	ld.global.u32 	%r314, [%rd6+308];
	xor.b32  	%r335, %r335, %r314;
	ld.global.u32 	%r315, [%rd6+312];
	xor.b32  	%r334, %r334, %r315;
	ld.global.u32 	%r316, [%rd6+316];
	xor.b32  	%r333, %r333, %r316;
$L__BB0_38:
	add.s32 	%r332, %r332, 16;
	setp.ne.s32 	%p20, %r332, 32;
	@%p20 bra 	$L__BB0_6;
	mad.lo.s32 	%r317, %r326, -31, %r11;
	add.s32 	%r326, %r317, 1;
	setp.ne.s32 	%p21, %r326, 5;
	@%p21 bra 	$L__BB0_5;
	st.global.u32 	[%rd2+4], %r337;
	st.global.u32 	[%rd2+8], %r336;
	st.global.u32 	[%rd2+12], %r335;
	st.global.u32 	[%rd2+16], %r334;
	st.global.u32 	[%rd2+20], %r333;
	add.s32 	%r320, %r320, 1;
	setp.lt.u32 	%p22, %r320, %r2;
	@%p22 bra 	$L__BB0_4;
$L__BB0_41:
	shr.u64 	%rd7, %rd18, 2;
	add.s32 	%r319, %r319, 1;
	setp.gt.u64 	%p23, %rd18, 3;
	mov.u64 	%rd18, %rd7;
	@%p23 bra 	$L__BB0_2;
$L__BB0_42:
	mov.b32 	%r318, 0;
	st.global.v2.u32 	[%rd2+24], {%r318, %r318};
	st.global.u32 	[%rd2+32], %r318;
	mov.b64 	%rd17, 0;
	st.global.u64 	[%rd2+40], %rd17;
	ret;

}
	// .globl	_Z9algoritmoPiS_iS_S_S_P17curandStateXORWOWS_S_
.visible .entry _Z9algoritmoPiS_iS_S_S_P17curandStateXORWOWS_S_(
	.param .u64 .ptr .align 1 _Z9algoritmoPiS_iS_S_S_P17curandStateXORWOWS_S__param_0,
	.param .u64 .ptr .align 1 _Z9algoritmoPiS_iS_S_S_P17curandStateXORWOWS_S__param_1,
	.param .u32 _Z9algoritmoPiS_iS_S_S_P17curandStateXORWOWS_S__param_2,
	.param .u64 .ptr .align 1 _Z9algoritmoPiS_iS_S_S_P17curandStateXORWOWS_S__param_3,
	.param .u64 .ptr .align 1 _Z9algoritmoPiS_iS_S_S_P17curandStateXORWOWS_S__param_4,
	.param .u64 .ptr .align 1 _Z9algoritmoPiS_iS_S_S_P17curandStateXORWOWS_S__param_5,
	.param .u64 .ptr .align 1 _Z9algoritmoPiS_iS_S_S_P17curandStateXORWOWS_S__param_6,
	.param .u64 .ptr .align 1 _Z9algoritmoPiS_iS_S_S_P17curandStateXORWOWS_S__param_7,
	.param .u64 .ptr .align 1 _Z9algoritmoPiS_iS_S_S_P17curandStateXORWOWS_S__param_8
)
{
	.reg .pred 	%p<41>;
	.reg .b32 	%r<199>;
	.reg .b64 	%rd<78>;

	ld.param.u64 	%rd24, [_Z9algoritmoPiS_iS_S_S_P17curandStateXORWOWS_S__param_0];
	ld.param.u64 	%rd25, [_Z9algoritmoPiS_iS_S_S_P17curandStateXORWOWS_S__param_1];
	ld.param.u32 	%r66, [_Z9algoritmoPiS_iS_S_S_P17curandStateXORWOWS_S__param_2];
	ld.param.u64 	%rd21, [_Z9algoritmoPiS_iS_S_S_P17curandStateXORWOWS_S__param_3];
	ld.param.u64 	%rd26, [_Z9algoritmoPiS_iS_S_S_P17curandStateXORWOWS_S__param_4];
	ld.param.u64 	%rd22, [_Z9algoritmoPiS_iS_S_S_P17curandStateXORWOWS_S__param_5];
	ld.param.u64 	%rd23, [_Z9algoritmoPiS_iS_S_S_P17curandStateXORWOWS_S__param_6];
	ld.param.u64 	%rd27, [_Z9algoritmoPiS_iS_S_S_P17curandStateXORWOWS_S__param_7];
	ld.param.u64 	%rd28, [_Z9algoritmoPiS_iS_S_S_P17curandStateXORWOWS_S__param_8];
	cvta.to.global.u64 	%rd1, %rd28;
	cvta.to.global.u64 	%rd2, %rd26;
	cvta.to.global.u64 	%rd3, %rd24;
	cvta.to.global.u64 	%rd4, %rd25;
	cvta.to.global.u64 	%rd5, %rd27;
	mov.u32 	%r67, %ctaid.x;
	mov.u32 	%r68, %ntid.x;
	mov.u32 	%r69, %tid.x;
	mad.lo.s32 	%r1, %r67, %r68, %r69;
	mul.lo.s32 	%r2, %r66, %r1;
	setp.ge.s32 	%p1, %r1, %r66;
	@%p1 bra 	$L__BB1_57;
	setp.lt.s32 	%p2, %r66, 1;
	@%p2 bra 	$L__BB1_13;
	and.b32  	%r3, %r66, 7;
	setp.lt.u32 	%p3, %r66, 8;
	mov.b32 	%r170, 0;
	@%p3 bra 	$L__BB1_5;
	and.b32  	%r170, %r66, 2147483640;
	mov.b32 	%r168, 0;
$L__BB1_4:
	.pragma "nounroll";
	add.s32 	%r72, %r168, %r2;
	mul.wide.s32 	%rd29, %r72, 4;
	add.s64 	%rd30, %rd5, %rd29;
	mov.b32 	%r73, 0;
	st.global.u32 	[%rd30], %r73;
	add.s64 	%rd31, %rd4, %rd29;
	st.global.u32 	[%rd31], %r73;
	st.global.u32 	[%rd30+4], %r73;
	st.global.u32 	[%rd31+4], %r73;
	st.global.u32 	[%rd30+8], %r73;
	st.global.u32 	[%rd31+8], %r73;
	st.global.u32 	[%rd30+12], %r73;
	st.global.u32 	[%rd31+12], %r73;
	st.global.u32 	[%rd30+16], %r73;
	st.global.u32 	[%rd31+16], %r73;
	st.global.u32 	[%rd30+20], %r73;
	st.global.u32 	[%rd31+20], %r73;
	st.global.u32 	[%rd30+24], %r73;
	st.global.u32 	[%rd31+24], %r73;
	st.global.u32 	[%rd30+28], %r73;
	st.global.u32 	[%rd31+28], %r73;
	add.s32 	%r168, %r168, 8;
	setp.ne.s32 	%p4, %r168, %r170;
	@%p4 bra 	$L__BB1_4;
$L__BB1_5:
	setp.eq.s32 	%p5, %r3, 0;
	@%p5 bra 	$L__BB1_13;
	and.b32  	%r8, %r66, 3;
	setp.lt.u32 	%p6, %r3, 4;
	@%p6 bra 	$L__BB1_8;
	add.s32 	%r74, %r170, %r2;
	mul.wide.s32 	%rd32, %r74, 4;
	add.s64 	%rd33, %rd5, %rd32;
	mov.b32 	%r75, 0;
	st.global.u32 	[%rd33], %r75;
	add.s64 	%rd34, %rd4, %rd32;
	st.global.u32 	[%rd34], %r75;
	st.global.u32 	[%rd33+4], %r75;
	st.global.u32 	[%rd34+4], %r75;
	st.global.u32 	[%rd33+8], %r75;
	st.global.u32 	[%rd34+8], %r75;
	st.global.u32 	[%rd33+12], %r75;
	st.global.u32 	[%rd34+12], %r75;
	add.s32 	%r170, %r170, 4;
$L__BB1_8:
	setp.eq.s32 	%p7, %r8, 0;
	@%p7 bra 	$L__BB1_13;
	setp.eq.s32 	%p8, %r8, 1;
	@%p8 bra 	$L__BB1_11;
	add.s32 	%r76, %r170, %r2;
	mul.wide.s32 	%rd35, %r76, 4;
	add.s64 	%rd36, %rd5, %rd35;
	mov.b32 	%r77, 0;
	st.global.u32 	[%rd36], %r77;
	add.s64 	%rd37, %rd4, %rd35;
	st.global.u32 	[%rd37], %r77;
	st.global.u32 	[%rd36+4], %r77;
	st.global.u32 	[%rd37+4], %r77;
	add.s32 	%r170, %r170, 2;
$L__BB1_11:
	and.b32  	%r78, %r66, 1;
	setp.eq.b32 	%p9, %r78, 1;
	not.pred 	%p10, %p9;
	@%p10 bra 	$L__BB1_13;
	add.s32 	%r79, %r170, %r2;
	mul.wide.s32 	%rd38, %r79, 4;
	add.s64 	%rd39, %rd5, %rd38;
	mov.b32 	%r80, 0;
	st.global.u32 	[%rd39], %r80;
	add.s64 	%rd40, %rd4, %rd38;
	st.global.u32 	[%rd40], %r80;
$L__BB1_13:
	setp.lt.s32 	%p11, %r66, 1;
	cvta.to.global.u64 	%rd41, %rd23;
	mul.wide.s32 	%rd42, %r1, 48;
	add.s64 	%rd6, %rd41, %rd42;
	ld.global.v2.u32 	{%r81, %r82}, [%rd6];
	shr.u32 	%r83, %r82, 2;
	xor.b32  	%r84, %r83, %r82;
	ld.global.v2.u32 	{%r85, %r86}, [%rd6+8];
	ld.global.v2.u32 	{%r87, %r88}, [%rd6+16];
	st.global.v2.u32 	[%rd6+8], {%r86, %r87};
	shl.b32 	%r89, %r88, 4;
	shl.b32 	%r90, %r84, 1;
	xor.b32  	%r91, %r90, %r89;
	xor.b32  	%r92, %r91, %r84;
	xor.b32  	%r93, %r92, %r88;
	st.global.v2.u32 	[%rd6+16], {%r88, %r93};
	add.s32 	%r94, %r81, 362437;
	st.global.v2.u32 	[%rd6], {%r94, %r85};
	add.s32 	%r95, %r93, %r94;
	rem.u32 	%r189, %r95, %r66;
	add.s32 	%r96, %r189, %r2;
	mul.wide.s32 	%rd43, %r96, 4;
	add.s64 	%rd44, %rd5, %rd43;
	mov.b32 	%r97, 1;
	st.global.u32 	[%rd44], %r97;
	cvt.s64.s32 	%rd7, %r2;
	mul.wide.s32 	%rd45, %r2, 4;
	add.s64 	%rd8, %rd4, %rd45;
	st.global.u32 	[%rd8], %r189;
	@%p11 bra 	$L__BB1_50;
	add.s32 	%r195, %r66, -1;
	and.b32  	%r15, %r66, 3;
	and.b32  	%r16, %r66, 2147483644;
	neg.s32 	%r17, %r16;
	cvta.to.global.u64 	%rd9, %rd21;
	mov.b32 	%r188, 1;
$L__BB1_15:
	setp.lt.u32 	%p12, %r66, 4;
	mul.lo.s32 	%r21, %r189, %r66;
	mov.b32 	%r191, 0;
	@%p12 bra 	$L__BB1_30;
	shl.b64 	%rd46, %rd7, 2;
	add.s64 	%rd47, %rd46, %rd5;
	add.s64 	%rd76, %rd47, 8;
	mov.u32 	%r175, %r17;
	mov.u32 	%r176, %r2;
	mov.u32 	%r177, %r21;
$L__BB1_17:
	mul.wide.s32 	%rd48, %r177, 4;
	add.s64 	%rd49, %rd3, %rd48;
	add.s64 	%rd12, %rd49, 8;
	ld.global.u32 	%r116, [%rd49];
	setp.ne.s32 	%p13, %r116, 0;
	@%p13 bra 	$L__BB1_20;
	mul.wide.s32 	%rd50, %r176, 4;
	add.s64 	%rd13, %rd5, %rd50;
	ld.global.u32 	%r117, [%rd13];
	setp.eq.s32 	%p14, %r117, 1;
	@%p14 bra 	$L__BB1_20;
	mov.b32 	%r118, 1;
	st.global.u32 	[%rd13], %r118;
	add.s32 	%r195, %r195, -1;
$L__BB1_20:
	ld.global.u32 	%r119, [%rd12+-4];
	setp.ne.s32 	%p15, %r119, 0;
	@%p15 bra 	$L__BB1_23;
	ld.global.u32 	%r120, [%rd76+-4];
	setp.eq.s32 	%p16, %r120, 1;
	@%p16 bra 	$L__BB1_23;
	mov.b32 	%r121, 1;
	st.global.u32 	[%rd76+-4], %r121;
	add.s32 	%r195, %r195, -1;
$L__BB1_23:
	ld.global.u32 	%r122, [%rd12];
	setp.ne.s32 	%p17, %r122, 0;
	@%p17 bra 	$L__BB1_26;
	ld.global.u32 	%r123, [%rd76];
	setp.eq.s32 	%p18, %r123, 1;
	@%p18 bra 	$L__BB1_26;
	mov.b32 	%r124, 1;
	st.global.u32 	[%rd76], %r124;
	add.s32 	%r195, %r195, -1;
$L__BB1_26:
	ld.global.u32 	%r125, [%rd12+4];
	setp.ne.s32 	%p19, %r125, 0;
	@%p19 bra 	$L__BB1_29;
	ld.global.u32 	%r126, [%rd76+4];
	setp.eq.s32 	%p20, %r126, 1;
	@%p20 bra 	$L__BB1_29;
	mov.b32 	%r127, 1;
	st.global.u32 	[%rd76+4], %r127;
	add.s32 	%r195, %r195, -1;
$L__BB1_29:
	add.s32 	%r177, %r177, 4;
	add.s64 	%rd76, %rd76, 16;
	add.s32 	%r176, %r176, 4;
	add.s32 	%r175, %r175, 4;
	setp.eq.s32 	%p21, %r175, 0;
	mov.u32 	%r191, %r16;
	@%p21 bra 	$L__BB1_30;
	bra.uni 	$L__BB1_17;
$L__BB1_30:
	setp.eq.s32 	%p22, %r15, 0;
	@%p22 bra 	$L__BB1_42;
	add.s32 	%r128, %r191, %r21;
	mul.wide.s32 	%rd51, %r128, 4;
	add.s64 	%rd16, %rd3, %rd51;
	ld.global.u32 	%r129, [%rd16];
	setp.ne.s32 	%p23, %r129, 0;
	@%p23 bra 	$L__BB1_34;
	add.s32 	%r130, %r191, %r2;
	mul.wide.s32 	%rd52, %r130, 4;
	add.s64 	%rd17, %rd5, %rd52;
	ld.global.u32 	%r131, [%rd17];
	setp.eq.s32 	%p24, %r131, 1;
	@%p24 bra 	$L__BB1_34;
	mov.b32 	%r132, 1;
	st.global.u32 	[%rd17], %r132;
	add.s32 	%r195, %r195, -1;
$L__BB1_34:
	setp.eq.s32 	%p25, %r15, 1;
	@%p25 bra 	$L__BB1_42;
	ld.global.u32 	%r133, [%rd16+4];
	setp.ne.s32 	%p26, %r133, 0;
	cvt.u64.u32 	%rd53, %r191;
	add.s64 	%rd54, %rd53, %rd7;
	shl.b64 	%rd55, %rd54, 2;
	add.s64 	%rd18, %rd5, %rd55;
	@%p26 bra 	$L__BB1_38;
	ld.global.u32 	%r134, [%rd18+4];
	setp.eq.s32 	%p27, %r134, 1;
	@%p27 bra 	$L__BB1_38;
	mov.b32 	%r135, 1;
	st.global.u32 	[%rd18+4], %r135;
	add.s32 	%r195, %r195, -1;
$L__BB1_38:
	setp.eq.s32 	%p28, %r15, 2;
	@%p28 bra 	$L__BB1_42;
	ld.global.u32 	%r136, [%rd16+8];
	setp.ne.s32 	%p29, %r136, 0;
	@%p29 bra 	$L__BB1_42;
	ld.global.u32 	%r137, [%rd18+8];
	setp.eq.s32 	%p30, %r137, 1;
	@%p30 bra 	$L__BB1_42;
	mov.b32 	%r138, 1;
	st.global.u32 	[%rd18+8], %r138;
	add.s32 	%r195, %r195, -1;
$L__BB1_42:
	ld.global.v2.u32 	{%r141, %r142}, [%rd6];
	shr.u32 	%r143, %r142, 2;
	xor.b32  	%r144, %r143, %r142;
	ld.global.v2.u32 	{%r145, %r146}, [%rd6+8];
	ld.global.v2.u32 	{%r147, %r148}, [%rd6+16];
	st.global.v2.u32 	[%rd6+8], {%r146, %r147};
	shl.b32 	%r149, %r148, 4;
	shl.b32 	%r150, %r144, 1;
	xor.b32  	%r151, %r150, %r149;
	xor.b32  	%r152, %r151, %r144;
	xor.b32  	%r153, %r152, %r148;
	st.global.v2.u32 	[%rd6+16], {%r148, %r153};
	add.s32 	%r154, %r141, 362437;
	st.global.v2.u32 	[%rd6], {%r154, %r145};
	add.s32 	%r155, %r153, %r154;
	mul.wide.s32 	%rd56, %r189, 4;
	add.s64 	%rd57, %rd9, %rd56;
	ld.global.u32 	%r156, [%rd57];
	rem.u32 	%r59, %r155, %r156;
	mov.b32 	%r186, -1;
	mov.b32 	%r183, 0;
	mov.u32 	%r185, %r183;
$L__BB1_43:
	add.s32 	%r157, %r183, %r21;
	mul.wide.s32 	%rd58, %r157, 4;
	add.s64 	%rd59, %rd3, %rd58;
	ld.global.u32 	%r158, [%rd59];
	add.s32 	%r185, %r158, %r185;
	add.s32 	%r159, %r183, %r2;
	mul.wide.s32 	%rd60, %r159, 4;
	add.s64 	%rd15, %rd5, %rd60;
	ld.global.u32 	%r160, [%rd15];
	setp.ne.s32 	%p31, %r160, 0;
	@%p31 bra 	$L__BB1_46;
	setp.lt.s32 	%p32, %r185, %r59;
	mov.u32 	%r186, %r183;
	@%p32 bra 	$L__BB1_46;
	mov.b32 	%r161, 1;
	st.global.u32 	[%rd15], %r161;
	mul.wide.s32 	%rd61, %r188, 4;
	add.s64 	%rd62, %rd8, %rd61;
	st.global.u32 	[%rd62], %r183;
	add.s32 	%r188, %r188, 1;
	add.s32 	%r195, %r195, -1;
	mov.u32 	%r189, %r183;
	bra.uni 	$L__BB1_49;
$L__BB1_46:
	setp.ge.s32 	%p33, %r185, %r59;
	setp.ne.s32 	%p34, %r186, -1;
	and.pred  	%p35, %p33, %p34;
	@%p35 bra 	$L__BB1_48;
	add.s32 	%r183, %r183, 1;
	setp.eq.s32 	%p36, %r183, %r66;
	@%p36 bra 	$L__BB1_49;
	bra.uni 	$L__BB1_43;
$L__BB1_48:
	add.s32 	%r162, %r186, %r2;
	mul.wide.s32 	%rd63, %r162, 4;
	add.s64 	%rd64, %rd5, %rd63;
	mov.b32 	%r163, 1;
	st.global.u32 	[%rd64], %r163;
	mul.wide.s32 	%rd65, %r188, 4;
	add.s64 	%rd66, %rd8, %rd65;
	st.global.u32 	[%rd66], %r186;
	add.s32 	%r188, %r188, 1;
	add.s32 	%r195, %r195, -1;
	mov.u32 	%r189, %r186;
$L__BB1_49:
	setp.gt.s32 	%p37, %r195, 0;
	@%p37 bra 	$L__BB1_15;
	bra.uni 	$L__BB1_51;
$L__BB1_50:
	ld.global.v2.u32 	{%r99, %r100}, [%rd6];
	shr.u32 	%r101, %r100, 2;
	xor.b32  	%r102, %r101, %r100;
	ld.global.v2.u32 	{%r103, %r104}, [%rd6+8];
	ld.global.v2.u32 	{%r105, %r106}, [%rd6+16];
	st.global.v2.u32 	[%rd6+8], {%r104, %r105};
	shl.b32 	%r107, %r106, 4;
	shl.b32 	%r108, %r102, 1;
	xor.b32  	%r109, %r108, %r107;
	xor.b32  	%r110, %r109, %r102;
	xor.b32  	%r111, %r110, %r106;
	st.global.v2.u32 	[%rd6+16], {%r106, %r111};
	add.s32 	%r112, %r99, 362437;
	st.global.v2.u32 	[%rd6], {%r112, %r103};
	mov.b32 	%r188, 1;
$L__BB1_51:
	mul.wide.s32 	%rd67, %r188, 4;
	add.s64 	%rd68, %rd8, %rd67;
	mov.b32 	%r164, -1;
	st.global.u32 	[%rd68], %r164;
	ld.global.u32 	%r165, [%rd2];
	setp.ge.s32 	%p38, %r188, %r165;
	@%p38 bra 	$L__BB1_57;
	st.global.u32 	[%rd2], %r188;
	cvta.to.global.u64 	%rd70, %rd22;
	st.global.u32 	[%rd70], %r1;
	ld.global.u32 	%r197, [%rd8];
	setp.eq.s32 	%p39, %r197, -1;
	mov.b64 	%rd77, 0;
	@%p39 bra 	$L__BB1_56;
	mov.b32 	%r198, 0;
$L__BB1_54:
	mul.wide.u32 	%rd71, %r198, 4;
	add.s64 	%rd72, %rd1, %rd71;
	st.global.u32 	[%rd72], %r197;
	add.s32 	%r198, %r198, 1;
	add.s64 	%rd73, %rd8, %rd71;
	ld.global.u32 	%r197, [%rd73+4];
	setp.ne.s32 	%p40, %r197, -1;
	@%p40 bra 	$L__BB1_54;
	cvt.u64.u32 	%rd77, %r198;
$L__BB1_56:
	shl.b64 	%rd74, %rd77, 2;
	add.s64 	%rd75, %rd1, %rd74;
	mov.b32 	%r167, -1;
	st.global.u32 	[%rd75], %r167;
$L__BB1_57:
	ret;

}
	// .globl	_Z18atualizaFeromoniosPiS_S_iS_
.visible .entry _Z18atualizaFeromoniosPiS_S_iS_(
	.param .u64 .ptr .align 1 _Z18atualizaFeromoniosPiS_S_iS__param_0,
	.param .u64 .ptr .align 1 _Z18atualizaFeromoniosPiS_S_iS__param_1,
	.param .u64 .ptr .align 1 _Z18atualizaFeromoniosPiS_S_iS__param_2,
	.param .u32 _Z18atualizaFeromoniosPiS_S_iS__param_3,
	.param .u64 .ptr .align 1 _Z18atualizaFeromoniosPiS_S_iS__param_4
)
{
	.reg .pred 	%p<4>;
	.reg .b32 	%r<32>;
	.reg .b64 	%rd<21>;

	ld.param.u64 	%rd7, [_Z18atualizaFeromoniosPiS_S_iS__param_0];
	ld.param.u64 	%rd9, [_Z18atualizaFeromoniosPiS_S_iS__param_1];
	ld.param.u32 	%r7, [_Z18atualizaFeromoniosPiS_S_iS__param_3];
	ld.param.u64 	%rd8, [_Z18atualizaFeromoniosPiS_S_iS__param_4];
	cvta.to.global.u64 	%rd1, %rd9;
	mov.u32 	%r8, %ctaid.x;
	mov.u32 	%r9, %ntid.x;
	mov.u32 	%r10, %tid.x;
	mad.lo.s32 	%r11, %r8, %r9, %r10;
	setp.ge.s32 	%p1, %r11, %r7;
	@%p1 bra 	$L__BB2_4;
	add.s64 	%rd20, %rd1, 4;
	ld.global.u32 	%r29, [%rd1+4];
	setp.eq.s32 	%p2, %r29, -1;
	@%p2 bra 	$L__BB2_4;
	cvta.to.global.u64 	%rd3, %rd8;
	cvta.to.global.u64 	%rd4, %rd7;
	mov.b32 	%r31, 0;
	mov.b32 	%r30, 1;
$L__BB2_3:
	mov.u32 	%r3, %r30;
	mul.wide.u32 	%rd10, %r31, 4;
	add.s64 	%rd11, %rd1, %rd10;
	ld.global.u32 	%r14, [%rd11];
	mad.lo.s32 	%r15, %r14, %r7, %r29;
	mul.wide.s32 	%rd12, %r15, 4;
	add.s64 	%rd13, %rd4, %rd12;
	ld.global.u32 	%r16, [%rd13];
	add.s32 	%r17, %r16, 20;
	st.global.u32 	[%rd13], %r17;
	ld.global.u32 	%r18, [%rd20];
	ld.global.u32 	%r19, [%rd11];
	mad.lo.s32 	%r20, %r18, %r7, %r19;
	mul.wide.s32 	%rd14, %r20, 4;
	add.s64 	%rd15, %rd4, %rd14;
	ld.global.u32 	%r21, [%rd15];
	add.s32 	%r22, %r21, 20;
	st.global.u32 	[%rd15], %r22;
	ld.global.u32 	%r23, [%rd11];
	mul.wide.s32 	%rd16, %r23, 4;
	add.s64 	%rd17, %rd3, %rd16;
	ld.global.u32 	%r24, [%rd17];
	add.s32 	%r25, %r24, 20;
	st.global.u32 	[%rd17], %r25;
	ld.global.u32 	%r26, [%rd20];
	mul.wide.s32 	%rd18, %r26, 4;
	add.s64 	%rd19, %rd3, %rd18;
	ld.global.u32 	%r27, [%rd19];
	add.s32 	%r28, %r27, 20;
	st.global.u32 	[%rd19], %r28;
	add.s32 	%r30, %r3, 1;
	add.s64 	%rd20, %rd11, 8;
	ld.global.u32 	%r29, [%rd11+8];
	setp.ne.s32 	%p3, %r29, -1;
	mov.u32 	%r31, %r3;
	@%p3 bra 	$L__BB2_3;
$L__BB2_4:
	ret;

}


// ===== COMPILED SASS (sm_100) =====

	.target	sm_100

	.elftype	@"ET_EXEC"


//--------------------- .note.nv.tkinfo           --------------------------
	.section	.note.nv.tkinfo,"",@"SHT_NOTE"
	.sectionflags	@"SHF_NOTE_NV_TKINFO"
	.tkinfo
        /*0018*/ 	.word	0x00000002
        /*0030*/ 	.string	""
        /*0030*/ 	.string	"ptxas"
        /*0030*/ 	.string	"Cuda compilation tools, release 13.0, V13.0.88"
        /*0030*/ 	.string	"Build cuda_13.0.r13.0/compiler.36424714_0"
        /*0030*/ 	.string	"-arch sm_100 -m 64 "



//--------------------- .note.nv.cuinfo           --------------------------
	.section	.note.nv.cuinfo,"",@"SHT_NOTE"
	.sectionflags	@"SHF_NOTE_NV_CUINFO"
        /*0018*/ 	.short	0x0002
        /*001a*/ 	.short	0x0064
        /*001c*/ 	.short	0x0082
	.zero		2


//--------------------- .nv.info                  --------------------------
	.section	.nv.info,"",@"SHT_CUDA_INFO"
	.align	4


	//----- nvinfo : EIATTR_REGCOUNT
	.align		4
        /*0000*/ 	.byte	0x04, 0x2f
        /*0002*/ 	.short	(.L_10 - .L_9)
	.align		4
.L_9:
        /*0004*/ 	.word	index@(_Z12setup_kernelP17curandStateXORWOWm)
        /*0008*/ 	.word	0x0000001f


	//----- nvinfo : EIATTR_FRAME_SIZE
	.align		4
.L_10:
        /*000c*/ 	.byte	0x04, 0x11
        /*000e*/ 	.short	(.L_12 - .L_11)
	.align		4
.L_11:
        /*0010*/ 	.word	index@(_Z12setup_kernelP17curandStateXORWOWm)
        /*0014*/ 	.word	0x00000000


	//----- nvinfo : EIATTR_REGCOUNT
	.align		4
.L_12:
        /*0018*/ 	.byte	0x04, 0x2f
        /*001a*/ 	.short	(.L_14 - .L_13)
	.align		4
.L_13:
        /*001c*/ 	.word	index@(_Z9algoritmoPiS_iS_S_S_P17curandStateXORWOWS_S_)
        /*0020*/ 	.word	0x0000001e


	//----- nvinfo : EIATTR_FRAME_SIZE
	.align		4
.L_14:
        /*0024*/ 	.byte	0x04, 0x11
        /*0026*/ 	.short	(.L_16 - .L_15)
	.align		4
.L_15:
        /*0028*/ 	.word	index@(_Z9algoritmoPiS_iS_S_S_P17curandStateXORWOWS_S_)
        /*002c*/ 	.word	0x00000000


	//----- nvinfo : EIATTR_REGCOUNT
	.align		4
.L_16:
        /*0030*/ 	.byte	0x04, 0x2f
        /*0032*/ 	.short	(.L_18 - .L_17)
	.align		4
.L_17:
        /*0034*/ 	.word	index@(_Z18atualizaFeromoniosPiS_S_iS_)
        /*0038*/ 	.word	0x00000014


	//----- nvinfo : EIATTR_FRAME_SIZE
	.align		4
.L_18:
        /*003c*/ 	.byte	0x04, 0x11
        /*003e*/ 	.short	(.L_20 - .L_19)
	.align		4
.L_19:
        /*0040*/ 	.word	index@(_Z18atualizaFeromoniosPiS_S_iS_)
        /*0044*/ 	.word	0x00000000


	//----- nvinfo : EIATTR_MIN_STACK_SIZE
	.align		4
.L_20:
        /*0048*/ 	.byte	0x04, 0x12
        /*004a*/ 	.short	(.L_22 - .L_21)
	.align		4
.L_21:
        /*004c*/ 	.word	index@(_Z18atualizaFeromoniosPiS_S_iS_)
        /*0050*/ 	.word	0x00000000


	//----- nvinfo : EIATTR_MIN_STACK_SIZE
	.align		4
.L_22:
        /*0054*/ 	.byte	0x04, 0x12
        /*0056*/ 	.short	(.L_24 - .L_23)
	.align		4
.L_23:
        /*0058*/ 	.word	index@(_Z9algoritmoPiS_iS_S_S_P17curandStateXORWOWS_S_)
        /*005c*/ 	.word	0x00000000


	//----- nvinfo : EIATTR_MIN_STACK_SIZE
	.align		4
.L_24:
        /*0060*/ 	.byte	0x04, 0x12
        /*0062*/ 	.short	(.L_26 - .L_25)
	.align		4
.L_25:
        /*0064*/ 	.word	index@(_Z12setup_kernelP17curandStateXORWOWm)
        /*0068*/ 	.word	0x00000000
.L_26:


//--------------------- .nv.compat                --------------------------
	.section	.nv.compat,"",@"SHT_CUDA_COMPAT_INFO"
	.align	4
        /*0000*/ 	.byte	0x02, 0x09, 0x00, 0x00, 0x02, 0x02, 0x01, 0x00, 0x02, 0x05, 0x05, 0x00, 0x03, 0x07, 0x01, 0x01
        /*0010*/ 	.byte	0x02, 0x03, 0x00, 0x00, 0x02, 0x06, 0x01, 0x00, 0x04, 0x0b, 0x08, 0x00, 0x09, 0x00, 0x00, 0x00
        /*0020*/ 	.byte	0x00, 0x00, 0x00, 0x00


//--------------------- .nv.info._Z18atualizaFeromoniosPiS_S_iS_ --------------------------
	.section	.nv.info._Z18atualizaFeromoniosPiS_S_iS_,"",@"SHT_CUDA_INFO"
	.sectionflags	@""
	.align	4


	//----- nvinfo : EIATTR_CUDA_API_VERSION
	.align		4
        /*0000*/ 	.byte	0x04, 0x37
        /*0002*/ 	.short	(.L_28 - .L_27)
.L_27:
        /*0004*/ 	.word	0x00000082


	//----- nvinfo : EIATTR_KPARAM_INFO
	.align		4
.L_28:
        /*0008*/ 	.byte	0x04, 0x17
        /*000a*/ 	.short	(.L_30 - .L_29)
.L_29:
        /*000c*/ 	.word	0x00000000
        /*0010*/ 	.short	0x0004
        /*0012*/ 	.short	0x0020
        /*0014*/ 	.byte	0x00, 0xf5, 0x21, 0x00


	//----- nvinfo : EIATTR_KPARAM_INFO
	.align		4
.L_30:
        /*0018*/ 	.byte	0x04, 0x17
        /*001a*/ 	.short	(.L_32 - .L_31)
.L_31:
        /*001c*/ 	.word	0x00000000
        /*0020*/ 	.short	0x0003
        /*0022*/ 	.short	0x0018
        /*0024*/ 	.byte	0x00, 0xf0, 0x11, 0x00


	//----- nvinfo : EIATTR_KPARAM_INFO
	.align		4
.L_32:
        /*0028*/ 	.byte	0x04, 0x17
        /*002a*/ 	.short	(.L_34 - .L_33)
.L_33:
        /*002c*/ 	.word	0x00000000
        /*0030*/ 	.short	0x0002
        /*0032*/ 	.short	0x0010
        /*0034*/ 	.byte	0x00, 0xf5, 0x21, 0x00


	//----- nvinfo : EIATTR_KPARAM_INFO
	.align		4
.L_34:
        /*0038*/ 	.byte	0x04, 0x17
        /*003a*/ 	.short	(.L_36 - .L_35)
.L_35:
        /*003c*/ 	.word	0x00000000
        /*0040*/ 	.short	0x0001
        /*0042*/ 	.short	0x0008
        /*0044*/ 	.byte	0x00, 0xf5, 0x21, 0x00


	//----- nvinfo : EIATTR_KPARAM_INFO
	.align		4
.L_36:
        /*0048*/ 	.byte	0x04, 0x17
        /*004a*/ 	.short	(.L_38 - .L_37)
.L_37:
        /*004c*/ 	.word	0x00000000
        /*0050*/ 	.short	0x0000
        /*0052*/ 	.short	0x0000
        /*0054*/ 	.byte	0x00, 0xf5, 0x21, 0x00


	//----- nvinfo : EIATTR_SPARSE_MMA_MASK
	.align		4
.L_38:
        /*0058*/ 	.byte	0x03, 0x50
        /*005a*/ 	.short	0x0000


	//----- nvinfo : EIATTR_MAXREG_COUNT
	.align		4
        /*005c*/ 	.byte	0x03, 0x1b
        /*005e*/ 	.short	0x00ff


	//----- nvinfo : EIATTR_MERCURY_ISA_VERSION
	.align		4
        /*0060*/ 	.byte	0x03, 0x5f
        /*0062*/ 	.short	0x0101


	//----- nvinfo : EIATTR_VRC_CTA_INIT_COUNT
	.align		4
        /*0064*/ 	.byte	0x02, 0x4a
	.zero		1
	.zero		1


	//----- nvinfo : EIATTR_EXIT_INSTR_OFFSETS
	.align		4
        /*0068*/ 	.byte	0x04, 0x1c
        /*006a*/ 	.short	(.L_40 - .L_39)


	//   ....[0]....
.L_39:
        /*006c*/ 	.word	0x00000070


	//   ....[1]....
        /*0070*/ 	.word	0x000000f0


	//   ....[2]....
        /*0074*/ 	.word	0x00000390


	//----- nvinfo : EIATTR_CBANK_PARAM_SIZE
	.align		4
.L_40:
        /*0078*/ 	.byte	0x03, 0x19
        /*007a*/ 	.short	0x0028


	//----- nvinfo : EIATTR_PARAM_CBANK
	.align		4
        /*007c*/ 	.byte	0x04, 0x0a
        /*007e*/ 	.short	(.L_42 - .L_41)
	.align		4
.L_41:
        /*0080*/ 	.word	index@(.nv.constant0._Z18atualizaFeromoniosPiS_S_iS_)
        /*0084*/ 	.short	0x0380
        /*0086*/ 	.short	0x0028


	//----- nvinfo : EIATTR_SW_WAR
	.align		4
.L_42:
        /*0088*/ 	.byte	0x04, 0x36
        /*008a*/ 	.short	(.L_44 - .L_43)
.L_43:
        /*008c*/ 	.word	0x00000008
.L_44:


//--------------------- .nv.info._Z9algoritmoPiS_iS_S_S_P17curandStateXORWOWS_S_ --------------------------
	.section	.nv.info._Z9algoritmoPiS_iS_S_S_P17curandStateXORWOWS_S_,"",@"SHT_CUDA_INFO"
	.sectionflags	@""
	.align	4


	//----- nvinfo : EIATTR_CUDA_API_VERSION
	.align		4
        /*0000*/ 	.byte	0x04, 0x37
        /*0002*/ 	.short	(.L_46 - .L_45)
.L_45:
        /*0004*/ 	.word	0x00000082


	//----- nvinfo : EIATTR_KPARAM_INFO
	.align		4
.L_46:
        /*0008*/ 	.byte	0x04, 0x17
        /*000a*/ 	.short	(.L_48 - .L_47)
.L_47:
        /*000c*/ 	.word	0x00000000
        /*0010*/ 	.short	0x0008
        /*0012*/ 	.short	0x0040
        /*0014*/ 	.byte	0x00, 0xf5, 0x21, 0x00


	//----- nvinfo : EIATTR_KPARAM_INFO
	.align		4
.L_48:
        /*0018*/ 	.byte	0x04, 0x17
        /*001a*/ 	.short	(.L_50 - .L_49)
.L_49:
        /*001c*/ 	.word	0x00000000
        /*0020*/ 	.short	0x0007
        /*0022*/ 	.short	0x0038
        /*0024*/ 	.byte	0x00, 0xf5, 0x21, 0x00


	//----- nvinfo : EIATTR_KPARAM_INFO
	.align		4
.L_50:
        /*0028*/ 	.byte	0x04, 0x17
        /*002a*/ 	.short	(.L_52 - .L_51)
.L_51:
        /*002c*/ 	.word	0x00000000
        /*0030*/ 	.short	0x0006
        /*0032*/ 	.short	0x0030
        /*0034*/ 	.byte	0x00, 0xf5, 0x21, 0x00


	//----- nvinfo : EIATTR_KPARAM_INFO
	.align		4
.L_52:
        /*0038*/ 	.byte	0x04, 0x17
        /*003a*/ 	.short	(.L_54 - .L_53)
.L_53:
        /*003c*/ 	.word	0x00000000
        /*0040*/ 	.short	0x0005
        /*0042*/ 	.short	0x0028
        /*0044*/ 	.byte	0x00, 0xf5, 0x21, 0x00


	//----- nvinfo : EIATTR_KPARAM_INFO
	.align		4
.L_54:
        /*0048*/ 	.byte	0x04, 0x17
        /*004a*/ 	.short	(.L_56 - .L_55)
.L_55:
        /*004c*/ 	.word	0x00000000
        /*0050*/ 	.short	0x0004
        /*0052*/ 	.short	0x0020
        /*0054*/ 	.byte	0x00, 0xf5, 0x21, 0x00


	//----- nvinfo : EIATTR_KPARAM_INFO
	.align		4
.L_56:
        /*0058*/ 	.byte	0x04, 0x17
        /*005a*/ 	.short	(.L_58 - .L_57)
.L_57:
        /*005c*/ 	.word	0x00000000
        /*0060*/ 	.short	0x0003
        /*0062*/ 	.short	0x0018
        /*0064*/ 	.byte	0x00, 0xf5, 0x21, 0x00


	//----- nvinfo : EIATTR_KPARAM_INFO
	.align		4
.L_58:
        /*0068*/ 	.byte	0x04, 0x17
        /*006a*/ 	.short	(.L_60 - .L_59)
.L_59:
        /*006c*/ 	.word	0x00000000
        /*0070*/ 	.short	0x0002
        /*0072*/ 	.short	0x0010
        /*0074*/ 	.byte	0x00, 0xf0, 0x11, 0x00


	//----- nvinfo : EIATTR_KPARAM_INFO
	.align		4
.L_60:
        /*0078*/ 	.byte	0x04, 0x17
        /*007a*/ 	.short	(.L_62 - .L_61)
.L_61:
        /*007c*/ 	.word	0x00000000
        /*0080*/ 	.short	0x0001
        /*0082*/ 	.short	0x0008
        /*0084*/ 	.byte	0x00, 0xf5, 0x21, 0x00


	//----- nvinfo : EIATTR_KPARAM_INFO
	.align		4
.L_62:
        /*0088*/ 	.byte	0x04, 0x17
        /*008a*/ 	.short	(.L_64 - .L_63)
.L_63:
        /*008c*/ 	.word	0x00000000
        /*0090*/ 	.short	0x0000
        /*0092*/ 	.short	0x0000
        /*0094*/ 	.byte	0x00, 0xf5, 0x21, 0x00


	//----- nvinfo : EIATTR_SPARSE_MMA_MASK
	.align		4
.L_64:
        /*0098*/ 	.byte	0x03, 0x50
        /*009a*/ 	.short	0x0000


	//----- nvinfo : EIATTR_MAXREG_COUNT
	.align		4
        /*009c*/ 	.byte	0x03, 0x1b
        /*009e*/ 	.short	0x00ff


	//----- nvinfo : EIATTR_MERCURY_ISA_VERSION
	.align		4
        /*00a0*/ 	.byte	0x03, 0x5f
        /*00a2*/ 	.short	0x0101


	//----- nvinfo : EIATTR_VRC_CTA_INIT_COUNT
	.align		4
        /*00a4*/ 	.byte	0x02, 0x4a
	.zero		1
	.zero		1


	//----- nvinfo : EIATTR_EXIT_INSTR_OFFSETS
	.align		4
        /*00a8*/ 	.byte	0x04, 0x1c
        /*00aa*/ 	.short	(.L_66 - .L_65)


	//   ....[0]....
.L_65:
        /*00ac*/ 	.word	0x00000070


	//   ....[1]....
        /*00b0*/ 	.word	0x000016f0


	//   ....[2]....
        /*00b4*/ 	.word	0x000018a0


	//----- nvinfo : EIATTR_CRS_STACK_SIZE
	.align		4
.L_66:
        /*00b8*/ 	.byte	0x04, 0x1e
        /*00ba*/ 	.short	(.L_68 - .L_67)
.L_67:
        /*00bc*/ 	.word	0x00000000


	//----- nvinfo : EIATTR_CBANK_PARAM_SIZE
	.align		4
.L_68:
        /*00c0*/ 	.byte	0x03, 0x19
        /*00c2*/ 	.short	0x0048


	//----- nvinfo : EIATTR_PARAM_CBANK
	.align		4
        /*00c4*/ 	.byte	0x04, 0x0a
        /*00c6*/ 	.short	(.L_70 - .L_69)
	.align		4
.L_69:
        /*00c8*/ 	.word	index@(.nv.constant0._Z9algoritmoPiS_iS_S_S_P17curandStateXORWOWS_S_)
        /*00cc*/ 	.short	0x0380
        /*00ce*/ 	.short	0x0048


	//----- nvinfo : EIATTR_SW_WAR
	.align		4
.L_70:
        /*00d0*/ 	.byte	0x04, 0x36
        /*00d2*/ 	.short	(.L_72 - .L_71)
.L_71:
        /*00d4*/ 	.word	0x00000008
.L_72:


//--------------------- .nv.info._Z12setup_kernelP17curandStateXORWOWm --------------------------
	.section	.nv.info._Z12setup_kernelP17curandStateXORWOWm,"",@"SHT_CUDA_INFO"
	.sectionflags	@""
	.align	4


	//----- nvinfo : EIATTR_CUDA_API_VERSION
	.align		4
        /*0000*/ 	.byte	0x04, 0x37
        /*0002*/ 	.short	(.L_74 - .L_73)
.L_73:
        /*0004*/ 	.word	0x00000082


	//----- nvinfo : EIATTR_KPARAM_INFO
	.align		4
.L_74:
        /*0008*/ 	.byte	0x04, 0x17
        /*000a*/ 	.short	(.L_76 - .L_75)
.L_75:
        /*000c*/ 	.word	0x00000000
        /*0010*/ 	.short	0x0001
        /*0012*/ 	.short	0x0008
        /*0014*/ 	.byte	0x00, 0xf0, 0x21, 0x00


	//----- nvinfo : EIATTR_KPARAM_INFO
	.align		4
.L_76:
        /*0018*/ 	.byte	0x04, 0x17
        /*001a*/ 	.short	(.L_78 - .L_77)
.L_77:
        /*001c*/ 	.word	0x00000000
        /*0020*/ 	.short	0x0000
        /*0022*/ 	.short	0x0000
        /*0024*/ 	.byte	0x00, 0xf5, 0x21, 0x00


	//----- nvinfo : EIATTR_SPARSE_MMA_MASK
	.align		4
.L_78:
        /*0028*/ 	.byte	0x03, 0x50
        /*002a*/ 	.short	0x0000


	//----- nvinfo : EIATTR_MAXREG_COUNT
	.align		4
        /*002c*/ 	.byte	0x03, 0x1b
        /*002e*/ 	.short	0x00ff


	//----- nvinfo : EIATTR_MERCURY_ISA_VERSION
	.align		4
        /*0030*/ 	.byte	0x03, 0x5f
        /*0032*/ 	.short	0x0101


	//----- nvinfo : EIATTR_VRC_CTA_INIT_COUNT
	.align		4
        /*0034*/ 	.byte	0x02, 0x4a
	.zero		1
	.zero		1


	//----- nvinfo : EIATTR_EXIT_INSTR_OFFSETS
	.align		4
        /*0038*/ 	.byte	0x04, 0x1c
        /*003a*/ 	.short	(.L_80 - .L_79)


	//   ....[0]....
.L_79:
        /*003c*/ 	.word	0x00000ed0


	//----- nvinfo : EIATTR_CRS_STACK_SIZE
	.align		4
.L_80:
        /*0040*/ 	.byte	0x04, 0x1e
        /*0042*/ 	.short	(.L_82 - .L_81)
.L_81:
        /*0044*/ 	.word	0x00000000


	//----- nvinfo : EIATTR_CBANK_PARAM_SIZE
	.align		4
.L_82:
        /*0048*/ 	.byte	0x03, 0x19
        /*004a*/ 	.short	0x0010


	//----- nvinfo : EIATTR_PARAM_CBANK
	.align		4
        /*004c*/ 	.byte	0x04, 0x0a
        /*004e*/ 	.short	(.L_84 - .L_83)
	.align		4
.L_83:
        /*0050*/ 	.word	index@(.nv.constant0._Z12setup_kernelP17curandStateXORWOWm)
        /*0054*/ 	.short	0x0380
        /*0056*/ 	.short	0x0010


	//----- nvinfo : EIATTR_SW_WAR
	.align		4
.L_84:
        /*0058*/ 	.byte	0x04, 0x36
        /*005a*/ 	.short	(.L_86 - .L_85)
.L_85:
        /*005c*/ 	.word	0x00000008
.L_86:


//--------------------- .nv.callgraph             --------------------------
	.section	.nv.callgraph,"",@"SHT_CUDA_CALLGRAPH"
	.align	4
	.sectionentsize	8
	.align		4
        /*0000*/ 	.word	0x00000000
	.align		4
        /*0004*/ 	.word	0xffffffff
	.align		4
        /*0008*/ 	.word	0x00000000
	.align		4
        /*000c*/ 	.word	0xfffffffe
	.align		4
        /*0010*/ 	.word	0x00000000
	.align		4
        /*0014*/ 	.word	0xfffffffd
	.align		4
        /*0018*/ 	.word	0x00000000
	.align		4
        /*001c*/ 	.word	0xfffffffc


//--------------------- .nv.constant4             --------------------------
	.section	.nv.constant4,"a",@progbits
	.align	8
	.align		8
.nv.constant4:
        /*0000*/ 	.dword	precalc_xorwow_matrix
	.align		8
        /*0008*/ 	.dword	precalc_xorwow_offset_matrix
	.align		8
        /*0010*/ 	.dword	mrg32k3aM1
	.align		8
        /*0018*/ 	.dword	mrg32k3aM2
	.align		8
        /*0020*/ 	.dword	mrg32k3aM1SubSeq
	.align		8
        /*0028*/ 	.dword	mrg32k3aM2SubSeq
	.align		8
        /*0030*/ 	.dword	mrg32k3aM1Seq
	.align		8
        /*0038*/ 	.dword	mrg32k3aM2Seq


//--------------------- .nv.constant3             --------------------------
	.section	.nv.constant3,"a",@progbits
	.align	8
.nv.constant3:
	.type		__cr_lgamma_table,@object
	.size		__cr_lgamma_table,(.L_8 - __cr_lgamma_table)
__cr_lgamma_table:
        /*0000*/ 	.byte	0x00, 0x00, 0x00, 0x00, 0x00, 0x00, 0x00, 0x00, 0x00, 0x00, 0x00, 0x00, 0x00, 0x00, 0x00, 0x00
        /*0010*/ 	.byte	0xef, 0x39, 0xfa, 0xfe, 0x42, 0x2e, 0xe6, 0x3f, 0x02, 0x20, 0x2a, 0xfa, 0x0b, 0xab, 0xfc, 0x3f
        /*0020*/ 	.byte	0xf9, 0x2c, 0x92, 0x7c, 0xa7, 0x6c, 0x09, 0x40, 0xc9, 0x79, 0x44, 0x3c, 0x64, 0x26, 0x13, 0x40
        /*0030*/ 	.byte	0xca, 0x01, 0xcf, 0x3a, 0x27, 0x51, 0x1a, 0x40, 0x30, 0xcc, 0x2d, 0xf3, 0xe1, 0x0c, 0x21, 0x40
        /*0040*/ 	.byte	0x0d, 0xb7, 0xfc, 0x82, 0x8e, 0x35, 0x25, 0x40
.L_8:


//--------------------- .text._Z18atualizaFeromoniosPiS_S_iS_ --------------------------
	.section	.text._Z18atualizaFeromoniosPiS_S_iS_,"ax",@progbits
	.align	128
        .global         _Z18atualizaFeromoniosPiS_S_iS_
        .type           _Z18atualizaFeromoniosPiS_S_iS_,@function
        .size           _Z18atualizaFeromoniosPiS_S_iS_,(.L_x_48 - _Z18atualizaFeromoniosPiS_S_iS_)
        .other          _Z18atualizaFeromoniosPiS_S_iS_,@"STO_CUDA_ENTRY STV_DEFAULT"
_Z18atualizaFeromoniosPiS_S_iS_:
.text._Z18atualizaFeromoniosPiS_S_iS_:
[----:B------:R-:W-:Y:S01]  /*0000*/  LDC R1, c[0x0][0x37c] ;  /* 0x0000df00ff017b82 */ /* 0x000fe20000000800 */
[----:B------:R-:W0:Y:S07]  /*0010*/  S2R R3, SR_TID.X ;  /* 0x0000000000037919 */ /* 0x000e2e0000002100 */
[----:B------:R-:W0:Y:S01]  /*0020*/  S2UR UR4, SR_CTAID.X ;  /* 0x00000000000479c3 */ /* 0x000e220000002500 */
[----:B------:R-:W1:Y:S07]  /*0030*/  LDCU UR8, c[0x0][0x398] ;  /* 0x00007300ff0877ac */ /* 0x000e6e0008000800 */
[----:B------:R-:W0:Y:S02]  /*0040*/  LDC R0, c[0x0][0x360] ;  /* 0x0000d800ff007b82 */ /* 0x000e240000000800 */
[----:B0-----:R-:W-:-:S05]  /*0050*/  IMAD R0, R0, UR4, R3 ;  /* 0x0000000400007c24 */ /* 0x001fca000f8e0203 */
[----:B-1----:R-:W-:-:S13]  /*0060*/  ISETP.GE.AND P0, PT, R0, UR8, PT ;  /* 0x0000000800007c0c */ /* 0x002fda000bf06270 */
[----:B------:R-:W-:Y:S05]  /*0070*/  @P0 EXIT ;  /* 0x000000000000094d */ /* 0x000fea0003800000 */
[----:B------:R-:W0:Y:S01]  /*0080*/  LDC.64 R2, c[0x0][0x388] ;  /* 0x0000e200ff027b82 */ /* 0x000e220000000a00 */
[----:B------:R-:W0:Y:S01]  /*0090*/  LDCU.64 UR6, c[0x0][0x358] ;  /* 0x00006b00ff0677ac */ /* 0x000e220008000a00 */
[----:B------:R-:W1:Y:S01]  /*00a0*/  LDCU.64 UR4, c[0x0][0x388] ;  /* 0x00007100ff0477ac */ /* 0x000e620008000a00 */
[----:B0-----:R-:W2:Y:S01]  /*00b0*/  LDG.E R2, desc[UR6][R2.64+0x4] ;  /* 0x0000040602027981 */ /* 0x001ea2000c1e1900 */
[----:B-1----:R-:W-:-:S04]  /*00c0*/  UIADD3 UR4, UP0, UPT, UR4, 0x4, URZ ;  /* 0x0000000404047890 */ /* 0x002fc8000ff1e0ff */
[----:B------:R-:W-:Y:S01]  /*00d0*/  UIADD3.X UR5, UPT, UPT, URZ, UR5, URZ, UP0, !UPT ;  /* 0x00000005ff057290 */ /* 0x000fe200087fe4ff */
[----:B--2---:R-:W-:-:S13]  /*00e0*/  ISETP.NE.AND P0, PT, R2, -0x1, PT ;  /* 0xffffffff0200780c */ /* 0x004fda0003f05270 */
[----:B------:R-:W-:Y:S05]  /*00f0*/  @!P0 EXIT ;  /* 0x000000000000894d */ /* 0x000fea0003800000 */
[----:B------:R-:W-:Y:S01]  /*0100*/  HFMA2 R0, -RZ, RZ, 0, 5.9604644775390625e-08 ;  /* 0x00000001ff007431 */ /* 0x000fe200000001ff */
[----:B------:R-:W-:Y:S01]  /*0110*/  MOV R12, R2 ;  /* 0x00000002000c7202 */ /* 0x000fe20000000f00 */
[----:B------:R-:W-:Y:S01]  /*0120*/  IMAD.U32 R14, RZ, RZ, UR4 ;  /* 0x00000004ff0e7e24 */ /* 0x000fe2000f8e00ff */
[----:B------:R-:W-:Y:S01]  /*0130*/  MOV R11, UR5 ;  /* 0x00000005000b7c02 */ /* 0x000fe20008000f00 */
[----:B------:R-:W-:-:S07]  /*0140*/  IMAD.MOV.U32 R5, RZ, RZ, RZ ;  /* 0x000000ffff057224 */ /* 0x000fce00078e00ff */
.L_x_0:
[----:B------:R-:W0:Y:S08]  /*0150*/  LDC.64 R2, c[0x0][0x388] ;  /* 0x0000e200ff027b82 */ /* 0x000e300000000a00 */
[----:B------:R-:W1:Y:S01]  /*0160*/  LDC.64 R6, c[0x0][0x380] ;  /* 0x0000e000ff067b82 */ /* 0x000e620000000a00 */
[----:B0-----:R-:W-:-:S05]  /*0170*/  IMAD.WIDE.U32 R2, R5, 0x4, R2 ;  /* 0x0000000405027825 */ /* 0x001fca00078e0002 */
[----:B------:R-:W2:Y:S02]  /*0180*/  LDG.E R5, desc[UR6][R2.64] ;  /* 0x0000000602057981 */ /* 0x000ea4000c1e1900 */
[----:B--2---:R-:W-:Y:S02]  /*0190*/  IMAD R5, R5, UR8, R12 ;  /* 0x0000000805057c24 */ /* 0x004fe4000f8e020c */
[----:B------:R-:W0:Y:S02]  /*01a0*/  LDC.64 R12, c[0x0][0x3a0] ;  /* 0x0000e800ff0c7b82 */ /* 0x000e240000000a00 */
[----:B-1----:R-:W-:-:S05]  /*01b0*/  IMAD.WIDE R8, R5, 0x4, R6 ;  /* 0x0000000405087825 */ /* 0x002fca00078e0206 */
[----:B------:R-:W2:Y:S01]  /*01c0*/  LDG.E R4, desc[UR6][R8.64] ;  /* 0x0000000608047981 */ /* 0x000ea2000c1e1900 */
[----:B------:R-:W-:Y:S01]  /*01d0*/  MOV R5, R11 ;  /* 0x0000000b00057202 */ /* 0x000fe20000000f00 */
[----:B--2---:R-:W-:Y:S01]  /*01e0*/  VIADD R15, R4, 0x14 ;  /* 0x00000014040f7836 */ /* 0x004fe20000000000 */
[----:B------:R-:W-:-:S04]  /*01f0*/  MOV R4, R14 ;  /* 0x0000000e00047202 */ /* 0x000fc80000000f00 */
[----:B------:R1:W-:Y:S04]  /*0200*/  STG.E desc[UR6][R8.64], R15 ;  /* 0x0000000f08007986 */ /* 0x0003e8000c101906 */
[----:B------:R-:W2:Y:S04]  /*0210*/  LDG.E R10, desc[UR6][R4.64] ;  /* 0x00000006040a7981 */ /* 0x000ea8000c1e1900 */
[----:B------:R-:W2:Y:S02]  /*0220*/  LDG.E R11, desc[UR6][R2.64] ;  /* 0x00000006020b7981 */ /* 0x000ea4000c1e1900 */
[----:B--2---:R-:W-:-:S04]  /*0230*/  IMAD R11, R10, UR8, R11 ;  /* 0x000000080a0b7c24 */ /* 0x004fc8000f8e020b */
[----:B------:R-:W-:-:S05]  /*0240*/  IMAD.WIDE R6, R11, 0x4, R6 ;  /* 0x000000040b067825 */ /* 0x000fca00078e0206 */
[----:B------:R-:W2:Y:S02]  /*0250*/  LDG.E R10, desc[UR6][R6.64] ;  /* 0x00000006060a7981 */ /* 0x000ea4000c1e1900 */
[----:B--2---:R-:W-:-:S05]  /*0260*/  VIADD R17, R10, 0x14 ;  /* 0x000000140a117836 */ /* 0x004fca0000000000 */
[----:B------:R-:W-:Y:S04]  /*0270*/  STG.E desc[UR6][R6.64], R17 ;  /* 0x0000001106007986 */ /* 0x000fe8000c101906 */
[----:B------:R-:W0:Y:S02]  /*0280*/  LDG.E R11, desc[UR6][R2.64] ;  /* 0x00000006020b7981 */ /* 0x000e24000c1e1900 */
[----:B0-----:R-:W-:-:S05]  /*0290*/  IMAD.WIDE R10, R11, 0x4, R12 ;  /* 0x000000040b0a7825 */ /* 0x001fca00078e020c */
[----:B-1----:R-:W2:Y:S02]  /*02a0*/  LDG.E R8, desc[UR6][R10.64] ;  /* 0x000000060a087981 */ /* 0x002ea4000c1e1900 */
[----:B--2---:R-:W-:-:S05]  /*02b0*/  IADD3 R15, PT, PT, R8, 0x14, RZ ;  /* 0x00000014080f7810 */ /* 0x004fca0007ffe0ff */
[----:B------:R0:W-:Y:S04]  /*02c0*/  STG.E desc[UR6][R10.64], R15 ;  /* 0x0000000f0a007986 */ /* 0x0001e8000c101906 */
[----:B------:R-:W2:Y:S02]  /*02d0*/  LDG.E R9, desc[UR6][R4.64] ;  /* 0x0000000604097981 */ /* 0x000ea4000c1e1900 */
[----:B--2---:R-:W-:-:S05]  /*02e0*/  IMAD.WIDE R8, R9, 0x4, R12 ;  /* 0x0000000409087825 */ /* 0x004fca00078e020c */
[----:B------:R-:W2:Y:S02]  /*02f0*/  LDG.E R12, desc[UR6][R8.64] ;  /* 0x00000006080c7981 */ /* 0x000ea4000c1e1900 */
[----:B--2---:R-:W-:-:S05]  /*0300*/  IADD3 R13, PT, PT, R12, 0x14, RZ ;  /* 0x000000140c0d7810 */ /* 0x004fca0007ffe0ff */
[----:B------:R1:W-:Y:S04]  /*0310*/  STG.E desc[UR6][R8.64], R13 ;  /* 0x0000000d08007986 */ /* 0x0003e8000c101906 */
[----:B------:R-:W2:Y:S01]  /*0320*/  LDG.E R12, desc[UR6][R2.64+0x8] ;  /* 0x00000806020c7981 */ /* 0x000ea2000c1e1900 */
[----:B------:R-:W-:Y:S01]  /*0330*/  IADD3 R14, P1, PT, R2, 0x8, RZ ;  /* 0x00000008020e7810 */ /* 0x000fe20007f3e0ff */
[----:B------:R-:W-:Y:S01]  /*0340*/  IMAD.MOV.U32 R5, RZ, RZ, R0 ;  /* 0x000000ffff057224 */ /* 0x000fe200078e0000 */
[----:B------:R-:W-:Y:S02]  /*0350*/  IADD3 R0, PT, PT, R0, 0x1, RZ ;  /* 0x0000000100007810 */ /* 0x000fe40007ffe0ff */
[----:B0-----:R-:W-:Y:S02]  /*0360*/  IADD3.X R11, PT, PT, RZ, R3, RZ, P1, !PT ;  /* 0x00000003ff0b7210 */ /* 0x001fe40000ffe4ff */
[----:B--2---:R-:W-:-:S13]  /*0370*/  ISETP.NE.AND P0, PT, R12, -0x1, PT ;  /* 0xffffffff0c00780c */ /* 0x004fda0003f05270 */
[----:B-1----:R-:W-:Y:S05]  /*0380*/  @P0 BRA `(.L_x_0) ;  /* 0xfffffffc00700947 */ /* 0x002fea000383ffff */
[----:B------:R-:W-:Y:S05]  /*0390*/  EXIT ;  /* 0x000000000000794d */ /* 0x000fea0003800000 */
.L_x_1:
[----:B------:R-:W-:-:S00]  /*03a0*/  BRA `(.L_x_1) ;  /* 0xfffffffc00fc7947 */ /* 0x000fc0000383ffff */
[----:B------:R-:W-:-:S00]  /*03b0*/  NOP ;  /* 0x0000000000007918 */ /* 0x000fc00000000000 */
        /* <DEDUP_REMOVED lines=12> */
.L_x_48:


//--------------------- .text._Z9algoritmoPiS_iS_S_S_P17curandStateXORWOWS_S_ --------------------------
	.section	.text._Z9algoritmoPiS_iS_S_S_P17curandStateXORWOWS_S_,"ax",@progbits
	.align	128
        .global         _Z9algoritmoPiS_iS_S_S_P17curandStateXORWOWS_S_
        .type           _Z9algoritmoPiS_iS_S_S_P17curandStateXORWOWS_S_,@function
        .size           _Z9algoritmoPiS_iS_S_S_P17curandStateXORWOWS_S_,(.L_x_49 - _Z9algoritmoPiS_iS_S_S_P17curandStateXORWOWS_S_)
        .other          _Z9algoritmoPiS_iS_S_S_P17curandStateXORWOWS_S_,@"STO_CUDA_ENTRY STV_DEFAULT"
_Z9algoritmoPiS_iS_S_S_P17curandStateXORWOWS_S_:
.text._Z9algoritmoPiS_iS_S_S_P17curandStateXORWOWS_S_:
        /* <DEDUP_REMOVED lines=8> */
[----:B------:R-:W-:Y:S02]  /*0080*/  UISETP.GE.AND UP0, UPT, UR6, 0x1, UPT ;  /* 0x000000010600788c */ /* 0x000fe4000bf06270 */
[----:B------:R-:W-:Y:S01]  /*0090*/  IMAD R23, R22, UR6, RZ ;  /* 0x0000000616177c24 */ /* 0x000fe2000f8e02ff */
[----:B------:R-:W0:Y:S06]  /*00a0*/  LDCU.64 UR8, c[0x0][0x358] ;  /* 0x00006b00ff0877ac */ /* 0x000e2c0008000a00 */
[----:B------:R-:W-:Y:S05]  /*00b0*/  BRA.U !UP0, `(.L_x_2) ;  /* 0x0000000508247547 */ /* 0x000fea000b800000 */
[----:B------:R-:W-:Y:S02]  /*00c0*/  UISETP.GE.U32.AND UP2, UPT, UR6, 0x8, UPT ;  /* 0x000000080600788c */ /* 0x000fe4000bf46070 */
[----:B------:R-:W-:Y:S01]  /*00d0*/  ULOP3.LUT UR7, UR6, 0x7, URZ, 0xc0, !UPT ;  /* 0x0000000706077892 */ /* 0x000fe2000f8ec0ff */
[----:B------:R-:W-:-:S03]  /*00e0*/  UMOV UR4, URZ ;  /* 0x000000ff00047c82 */ /* 0x000fc60008000000 */
[----:B------:R-:W-:-:S03]  /*00f0*/  UISETP.NE.AND UP1, UPT, UR7, URZ, UPT ;  /* 0x000000ff0700728c */ /* 0x000fc6000bf25270 */
[----:B------:R-:W-:Y:S08]  /*0100*/  BRA.U !UP2, `(.L_x_3) ;  /* 0x000000010a687547 */ /* 0x000ff0000b800000 */
[----:B------:R-:W1:Y:S01]  /*0110*/  LDC.64 R4, c[0x0][0x3b8] ;  /* 0x0000ee00ff047b82 */ /* 0x000e620000000a00 */
[----:B------:R-:W-:Y:S01]  /*0120*/  ULOP3.LUT UR4, UR6, 0x7ffffff8, URZ, 0xc0, !UPT ;  /* 0x7ffffff806047892 */ /* 0x000fe2000f8ec0ff */
[----:B------:R-:W-:-:S06]  /*0130*/  UMOV UR5, URZ ;  /* 0x000000ff00057c82 */ /* 0x000fcc0008000000 */
[----:B------:R-:W2:Y:S05]  /*0140*/  LDC.64 R6, c[0x0][0x388] ;  /* 0x0000e200ff067b82 */ /* 0x000eaa0000000a00 */
.L_x_4:
[----:B---3--:R-:W-:Y:S01]  /*0150*/  VIADD R3, R23, UR5 ;  /* 0x0000000517037c36 */ /* 0x008fe20008000000 */
[----:B------:R-:W-:-:S03]  /*0160*/  UIADD3 UR5, UPT, UPT, UR5, 0x8, URZ ;  /* 0x0000000805057890 */ /* 0x000fc6000fffe0ff */
[----:B-1----:R-:W-:Y:S01]  /*0170*/  IMAD.WIDE R8, R3, 0x4, R4 ;  /* 0x0000000403087825 */ /* 0x002fe200078e0204 */
[----:B------:R-:W-:-:S03]  /*0180*/  UISETP.NE.AND UP2, UPT, UR5, UR4, UPT ;  /* 0x000000040500728c */ /* 0x000fc6000bf45270 */
[----:B--2---:R-:W-:Y:S01]  /*0190*/  IMAD.WIDE R2, R3, 0x4, R6 ;  /* 0x0000000403027825 */ /* 0x004fe200078e0206 */
[----:B0-----:R3:W-:Y:S04]  /*01a0*/  STG.E desc[UR8][R8.64], RZ ;  /* 0x000000ff08007986 */ /* 0x0017e8000c101908 */
[----:B------:R3:W-:Y:S04]  /*01b0*/  STG.E desc[UR8][R2.64], RZ ;  /* 0x000000ff02007986 */ /* 0x0007e8000c101908 */
        /* <DEDUP_REMOVED lines=13> */
[----:B------:R3:W-:Y:S01]  /*0290*/  STG.E desc[UR8][R2.64+0x1c], RZ ;  /* 0x00001cff02007986 */ /* 0x0007e2000c101908 */
[----:B------:R-:W-:Y:S05]  /*02a0*/  BRA.U UP2, `(.L_x_4) ;  /* 0xfffffffd02a87547 */ /* 0x000fea000b83ffff */
.L_x_3:
[----:B------:R-:W-:Y:S05]  /*02b0*/  BRA.U !UP1, `(.L_x_2) ;  /* 0x0000000109a47547 */ /* 0x000fea000b800000 */
[----:B------:R-:W-:Y:S02]  /*02c0*/  UISETP.GE.U32.AND UP1, UPT, UR7, 0x4, UPT ;  /* 0x000000040700788c */ /* 0x000fe4000bf26070 */
[----:B------:R-:W-:-:S04]  /*02d0*/  ULOP3.LUT UR5, UR6, 0x3, URZ, 0xc0, !UPT ;  /* 0x0000000306057892 */ /* 0x000fc8000f8ec0ff */
[----:B------:R-:W-:-:S03]  /*02e0*/  UISETP.NE.AND UP2, UPT, UR5, URZ, UPT ;  /* 0x000000ff0500728c */ /* 0x000fc6000bf45270 */
[----:B------:R-:W-:Y:S08]  /*02f0*/  BRA.U !UP1, `(.L_x_5) ;  /* 0x0000000109387547 */ /* 0x000ff0000b800000 */
[----:B---3--:R-:W1:Y:S01]  /*0300*/  LDC.64 R2, c[0x0][0x3b8] ;  /* 0x0000ee00ff027b82 */ /* 0x008e620000000a00 */
[----:B------:R-:W-:Y:S01]  /*0310*/  VIADD R7, R23, UR4 ;  /* 0x0000000417077c36 */ /* 0x000fe20008000000 */
[----:B------:R-:W-:-:S06]  /*0320*/  UIADD3 UR4, UPT, UPT, UR4, 0x4, URZ ;  /* 0x0000000404047890 */ /* 0x000fcc000fffe0ff */
[----:B------:R-:W2:Y:S01]  /*0330*/  LDC.64 R4, c[0x0][0x388] ;  /* 0x0000e200ff047b82 */ /* 0x000ea20000000a00 */
[----:B-1----:R-:W-:-:S05]  /*0340*/  IMAD.WIDE R2, R7, 0x4, R2 ;  /* 0x0000000407027825 */ /* 0x002fca00078e0202 */
[----:B0-----:R1:W-:Y:S01]  /*0350*/  STG.E desc[UR8][R2.64], RZ ;  /* 0x000000ff02007986 */ /* 0x0013e2000c101908 */
[----:B--2---:R-:W-:-:S05]  /*0360*/  IMAD.WIDE R4, R7, 0x4, R4 ;  /* 0x0000000407047825 */ /* 0x004fca00078e0204 */
[----:B------:R1:W-:Y:S04]  /*0370*/  STG.E desc[UR8][R4.64], RZ ;  /* 0x000000ff04007986 */ /* 0x0003e8000c101908 */
[----:B------:R1:W-:Y:S04]  /*0380*/  STG.E desc[UR8][R2.64+0x4], RZ ;  /* 0x000004ff02007986 */ /* 0x0003e8000c101908 */
[----:B------:R1:W-:Y:S04]  /*0390*/  STG.E desc[UR8][R4.64+0x4], RZ ;  /* 0x000004ff04007986 */ /* 0x0003e8000c101908 */
[----:B------:R1:W-:Y:S04]  /*03a0*/  STG.E desc[UR8][R2.64+0x8], RZ ;  /* 0x000008ff02007986 */ /* 0x0003e8000c101908 */
[----:B------:R1:W-:Y:S04]  /*03b0*/  STG.E desc[UR8][R4.64+0x8], RZ ;  /* 0x000008ff04007986 */ /* 0x0003e8000c101908 */
[----:B------:R1:W-:Y:S04]  /*03c0*/  STG.E desc[UR8][R2.64+0xc], RZ ;  /* 0x00000cff02007986 */ /* 0x0003e8000c101908 */
[----:B------:R1:W-:Y:S02]  /*03d0*/  STG.E desc[UR8][R4.64+0xc], RZ ;  /* 0x00000cff04007986 */ /* 0x0003e4000c101908 */
.L_x_5:
[----:B------:R-:W-:Y:S05]  /*03e0*/  BRA.U !UP2, `(.L_x_2) ;  /* 0x000000010a587547 */ /* 0x000fea000b800000 */
[----:B------:R-:W-:Y:S02]  /*03f0*/  UISETP.NE.AND UP1, UPT, UR5, 0x1, UPT ;  /* 0x000000010500788c */ /* 0x000fe4000bf25270 */
[----:B------:R-:W-:-:S04]  /*0400*/  ULOP3.LUT UR7, UR6, 0x1, URZ, 0xc0, !UPT ;  /* 0x0000000106077892 */ /* 0x000fc8000f8ec0ff */
[----:B------:R-:W-:-:S03]  /*0410*/  UISETP.NE.U32.AND UP2, UPT, UR7, 0x1, UPT ;  /* 0x000000010700788c */ /* 0x000fc6000bf45070 */
[----:B------:R-:W-:Y:S08]  /*0420*/  BRA.U !UP1, `(.L_x_6) ;  /* 0x0000000109287547 */ /* 0x000ff0000b800000 */
[----:B-1-3--:R-:W1:Y:S01]  /*0430*/  LDC.64 R2, c[0x0][0x3b8] ;  /* 0x0000ee00ff027b82 */ /* 0x00ae620000000a00 */
[----:B------:R-:W-:Y:S01]  /*0440*/  IADD3 R7, PT, PT, R23, UR4, RZ ;  /* 0x0000000417077c10 */ /* 0x000fe2000fffe0ff */
[----:B------:R-:W-:-:S06]  /*0450*/  UIADD3 UR4, UPT, UPT, UR4, 0x2, URZ ;  /* 0x0000000204047890 */ /* 0x000fcc000fffe0ff */
[----:B------:R-:W2:Y:S01]  /*0460*/  LDC.64 R4, c[0x0][0x388] ;  /* 0x0000e200ff047b82 */ /* 0x000ea20000000a00 */
[----:B-1----:R-:W-:-:S05]  /*0470*/  IMAD.WIDE R2, R7, 0x4, R2 ;  /* 0x0000000407027825 */ /* 0x002fca00078e0202 */
[----:B0-----:R4:W-:Y:S01]  /*0480*/  STG.E desc[UR8][R2.64], RZ ;  /* 0x000000ff02007986 */ /* 0x0019e2000c101908 */
[----:B--2---:R-:W-:-:S05]  /*0490*/  IMAD.WIDE R4, R7, 0x4, R4 ;  /* 0x0000000407047825 */ /* 0x004fca00078e0204 */
[----:B------:R4:W-:Y:S04]  /*04a0*/  STG.E desc[UR8][R4.64], RZ ;  /* 0x000000ff04007986 */ /* 0x0009e8000c101908 */
[----:B------:R4:W-:Y:S04]  /*04b0*/  STG.E desc[UR8][R2.64+0x4], RZ ;  /* 0x000004ff02007986 */ /* 0x0009e8000c101908 */
[----:B------:R4:W-:Y:S02]  /*04c0*/  STG.E desc[UR8][R4.64+0x4], RZ ;  /* 0x000004ff04007986 */ /* 0x0009e4000c101908 */
.L_x_6:
[----:B------:R-:W-:Y:S05]  /*04d0*/  BRA.U UP2, `(.L_x_2) ;  /* 0x00000001021c7547 */ /* 0x000fea000b800000 */
[----:B-1-34-:R-:W1:Y:S01]  /*04e0*/  LDC.64 R2, c[0x0][0x3b8] ;  /* 0x0000ee00ff027b82 */ /* 0x01ae620000000a00 */
[----:B------:R-:W-:-:S07]  /*04f0*/  VIADD R7, R23, UR4 ;  /* 0x0000000417077c36 */ /* 0x000fce0008000000 */
[----:B------:R-:W2:Y:S01]  /*0500*/  LDC.64 R4, c[0x0][0x388] ;  /* 0x0000e200ff047b82 */ /* 0x000ea20000000a00 */
[----:B-1----:R-:W-:-:S05]  /*0510*/  IMAD.WIDE R2, R7, 0x4, R2 ;  /* 0x0000000407027825 */ /* 0x002fca00078e0202 */
[----:B0-----:R0:W-:Y:S01]  /*0520*/  STG.E desc[UR8][R2.64], RZ ;  /* 0x000000ff02007986 */ /* 0x0011e2000c101908 */
[----:B--2---:R-:W-:-:S05]  /*0530*/  IMAD.WIDE R4, R7, 0x4, R4 ;  /* 0x0000000407047825 */ /* 0x004fca00078e0204 */
[----:B------:R0:W-:Y:S02]  /*0540*/  STG.E desc[UR8][R4.64], RZ ;  /* 0x000000ff04007986 */ /* 0x0001e4000c101908 */
.L_x_2:
[----:B01-34-:R-:W0:Y:S02]  /*0550*/  LDC.64 R2, c[0x0][0x3b0] ;  /* 0x0000ec00ff027b82 */ /* 0x01be240000000a00 */
[----:B0-----:R-:W-:-:S05]  /*0560*/  IMAD.WIDE R2, R22, 0x30, R2 ;  /* 0x0000003016027825 */ /* 0x001fca00078e0202 */
[----:B------:R-:W2:Y:S04]  /*0570*/  LDG.E.64 R8, desc[UR8][R2.64] ;  /* 0x0000000802087981 */ /* 0x000ea8000c1e1b00 */
[----:B------:R-:W3:Y:S04]  /*0580*/  LDG.E.64 R4, desc[UR8][R2.64+0x10] ;  /* 0x0000100802047981 */ /* 0x000ee8000c1e1b00 */
[----:B------:R-:W4:Y:S01]  /*0590*/  LDG.E.64 R6, desc[UR8][R2.64+0x8] ;  /* 0x0000080802067981 */ /* 0x000f22000c1e1b00 */
[----:B------:R-:W0:Y:S01]  /*05a0*/  I2F.U32.RP R11, UR6 ;  /* 0x00000006000b7d06 */ /* 0x000e220008209000 */
[----:B------:R-:W-:-:S07]  /*05b0*/  ISETP.NE.U32.AND P1, PT, RZ, UR6, PT ;  /* 0x00000006ff007c0c */ /* 0x000fce000bf25070 */
[----:B0-----:R-:W0:Y:S02]  /*05c0*/  MUFU.RCP R11, R11 ;  /* 0x0000000b000b7308 */ /* 0x001e240000001000 */
[----:B0-----:R-:W-:-:S06]  /*05d0*/  VIADD R12, R11, 0xffffffe ;  /* 0x0ffffffe0b0c7836 */ /* 0x001fcc0000000000 */
[----:B------:R0:W1:Y:S02]  /*05e0*/  F2I.FTZ.U32.TRUNC.NTZ R13, R12 ;  /* 0x0000000c000d7305 */ /* 0x000064000021f000 */
[----:B0-----:R-:W-:Y:S01]  /*05f0*/  IMAD.MOV.U32 R12, RZ, RZ, RZ ;  /* 0x000000ffff0c7224 */ /* 0x001fe200078e00ff */
[----:B-1----:R-:W-:Y:S02]  /*0600*/  IADD3 R14, PT, PT, RZ, -R13, RZ ;  /* 0x8000000dff0e7210 */ /* 0x002fe40007ffe0ff */
[----:B--2---:R-:W-:Y:S02]  /*0610*/  SHF.R.U32.HI R0, RZ, 0x2, R9 ;  /* 0x00000002ff007819 */ /* 0x004fe40000011609 */
[----:B------:R-:W-:Y:S02]  /*0620*/  IADD3 R8, PT, PT, R8, 0x587c5, RZ ;  /* 0x000587c508087810 */ /* 0x000fe40007ffe0ff */
[----:B------:R-:W-:Y:S01]  /*0630*/  LOP3.LUT R0, R0, R9, RZ, 0x3c, !PT ;  /* 0x0000000900007212 */ /* 0x000fe200078e3cff */
[----:B---3--:R-:W-:-:S02]  /*0640*/  IMAD.SHL.U32 R9, R5, 0x10, RZ ;  /* 0x0000001005097824 */ /* 0x008fc400078e00ff */
[----:B------:R-:W-:Y:S01]  /*0650*/  IMAD.MOV.U32 R17, RZ, RZ, R4 ;  /* 0x000000ffff117224 */ /* 0x000fe200078e0004 */
[----:B----4-:R-:W-:Y:S01]  /*0660*/  MOV R16, R7 ;  /* 0x0000000700107202 */ /* 0x010fe20000000f00 */
[C---:B------:R-:W-:Y:S02]  /*0670*/  IMAD.SHL.U32 R10, R0.reuse, 0x2, RZ ;  /* 0x00000002000a7824 */ /* 0x040fe400078e00ff */
[----:B------:R-:W-:Y:S02]  /*0680*/  IMAD.MOV.U32 R7, RZ, RZ, 0x1 ;  /* 0x00000001ff077424 */ /* 0x000fe400078e00ff */
[----:B------:R0:W-:Y:S01]  /*0690*/  STG.E.64 desc[UR8][R2.64+0x8], R16 ;  /* 0x0000081002007986 */ /* 0x0001e2000c101b08 */
[----:B------:R-:W-:Y:S01]  /*06a0*/  LOP3.LUT R10, R0, R10, R9, 0x96, !PT ;  /* 0x0000000a000a7212 */ /* 0x000fe200078e9609 */
[----:B------:R-:W-:Y:S02]  /*06b0*/  IMAD R9, R14, UR6, RZ ;  /* 0x000000060e097c24 */ /* 0x000fe4000f8e02ff */
[----:B------:R-:W1:Y:S01]  /*06c0*/  LDC.64 R14, c[0x0][0x388] ;  /* 0x0000e200ff0e7b82 */ /* 0x000e620000000a00 */
[----:B------:R-:W-:Y:S01]  /*06d0*/  LOP3.LUT R11, R10, R5, RZ, 0x3c, !PT ;  /* 0x000000050a0b7212 */ /* 0x000fe200078e3cff */
[----:B------:R-:W-:-:S04]  /*06e0*/  IMAD.HI.U32 R13, R13, R9, R12 ;  /* 0x000000090d0d7227 */ /* 0x000fc800078e000c */
[----:B------:R-:W-:Y:S02]  /*06f0*/  IMAD.IADD R0, R11, 0x1, R8 ;  /* 0x000000010b007824 */ /* 0x000fe400078e0208 */
[----:B------:R-:W-:Y:S02]  /*0700*/  IMAD.MOV.U32 R10, RZ, RZ, R5 ;  /* 0x000000ffff0a7224 */ /* 0x000fe400078e0005 */
[----:B------:R-:W-:-:S03]  /*0710*/  IMAD.HI.U32 R13, R13, R0, RZ ;  /* 0x000000000d0d7227 */ /* 0x000fc600078e00ff */
[----:B------:R0:W-:Y:S02]  /*0720*/  STG.E.64 desc[UR8][R2.64+0x10], R10 ;  /* 0x0000100a02007986 */ /* 0x0001e4000c101b08 */
[----:B------:R-:W-:-:S05]  /*0730*/  IADD3 R13, PT, PT, -R13, RZ, RZ ;  /* 0x000000ff0d0d7210 */ /* 0x000fca0007ffe1ff */
[----:B------:R-:W-:Y:S02]  /*0740*/  IMAD R21, R13, UR6, R0 ;  /* 0x000000060d157c24 */ /* 0x000fe4000f8e0200 */
[----:B------:R-:W2:Y:S01]  /*0750*/  LDC.64 R12, c[0x0][0x3b8] ;  /* 0x0000ee00ff0c7b82 */ /* 0x000ea20000000a00 */
[----:B-1----:R-:W-:Y:S02]  /*0760*/  IMAD.WIDE R4, R23, 0x4, R14 ;  /* 0x0000000417047825 */ /* 0x002fe400078e020e */
[----:B------:R-:W-:-:S13]  /*0770*/  ISETP.GE.U32.AND P0, PT, R21, UR6, PT ;  /* 0x0000000615007c0c */ /* 0x000fda000bf06070 */
[----:B------:R-:W-:-:S05]  /*0780*/  @P0 VIADD R21, R21, -UR6 ;  /* 0x8000000615150c36 */ /* 0x000fca0008000000 */
[----:B------:R-:W-:-:S13]  /*0790*/  ISETP.GE.U32.AND P0, PT, R21, UR6, PT ;  /* 0x0000000615007c0c */ /* 0x000fda000bf06070 */
[----:B------:R-:W-:Y:S01]  /*07a0*/  @P0 VIADD R21, R21, -UR6 ;  /* 0x8000000615150c36 */ /* 0x000fe20008000000 */
[----:B------:R-:W-:-:S04]  /*07b0*/  @!P1 LOP3.LUT R21, RZ, UR6, RZ, 0x33, !PT ;  /* 0x00000006ff159c12 */ /* 0x000fc8000f8e33ff */
[----:B------:R-:W-:-:S05]  /*07c0*/  IADD3 R9, PT, PT, R23, R21, RZ ;  /* 0x0000001517097210 */ /* 0x000fca0007ffe0ff */
[----:B--2---:R-:W-:-:S04]  /*07d0*/  IMAD.WIDE R12, R9, 0x4, R12 ;  /* 0x00000004090c7825 */ /* 0x004fc800078e020c */
[----:B------:R-:W-:-:S05]  /*07e0*/  IMAD.MOV.U32 R9, RZ, RZ, R6 ;  /* 0x000000ffff097224 */ /* 0x000fca00078e0006 */
[----:B------:R0:W-:Y:S04]  /*07f0*/  STG.E.64 desc[UR8][R2.64], R8 ;  /* 0x0000000802007986 */ /* 0x0001e8000c101b08 */
[----:B------:R0:W-:Y:S04]  /*0800*/  STG.E desc[UR8][R12.64], R7 ;  /* 0x000000070c007986 */ /* 0x0001e8000c101908 */
[----:B------:R0:W-:Y:S01]  /*0810*/  STG.E desc[UR8][R4.64], R21 ;  /* 0x0000001504007986 */ /* 0x0001e2000c101908 */
[----:B------:R-:W-:Y:S05]  /*0820*/  BRA.U !UP0, `(.L_x_7) ;  /* 0x0000000d08507547 */ /* 0x000fea000b800000 */
[----:B------:R-:W-:Y:S01]  /*0830*/  UIADD3 UR4, UPT, UPT, UR6, -0x1, URZ ;  /* 0xffffffff06047890 */ /* 0x000fe2000fffe0ff */
[----:B------:R-:W-:Y:S01]  /*0840*/  HFMA2 R19, -RZ, RZ, 0, 5.9604644775390625e-08 ;  /* 0x00000001ff137431 */ /* 0x000fe200000001ff */
[----:B------:R-:W-:Y:S01]  /*0850*/  BSSY.RECONVERGENT B0, `(.L_x_8) ;  /* 0x00000cf000007945 */ /* 0x000fe20003800200 */
[----:B------:R-:W-:Y:S01]  /*0860*/  ULOP3.LUT UR5, UR6, 0x7ffffffc, URZ, 0xc0, !UPT ;  /* 0x7ffffffc06057892 */ /* 0x000fe2000f8ec0ff */
[----:B------:R-:W-:Y:S01]  /*0870*/  SHF.R.S32.HI R20, RZ, 0x1f, R23 ;  /* 0x0000001fff147819 */ /* 0x000fe20000011417 */
[----:B------:R-:W1:Y:S01]  /*0880*/  LDCU UR12, c[0x0][0x390] ;  /* 0x00007200ff0c77ac */ /* 0x000e620008000800 */
[----:B------:R-:W-:Y:S01]  /*0890*/  IMAD.U32 R18, RZ, RZ, UR4 ;  /* 0x00000004ff127e24 */ /* 0x000fe2000f8e00ff */
[----:B------:R-:W-:Y:S02]  /*08a0*/  ULOP3.LUT UR6, UR6, 0x3, URZ, 0xc0, !UPT ;  /* 0x0000000306067892 */ /* 0x000fe4000f8ec0ff */
[----:B------:R-:W-:-:S12]  /*08b0*/  UIADD3 UR7, UPT, UPT, -UR5, URZ, URZ ;  /* 0x000000ff05077290 */ /* 0x000fd8000fffe1ff */
.L_x_32:
[----:B------:R-:W2:Y:S01]  /*08c0*/  LDCU UR4, c[0x0][0x390] ;  /* 0x00007200ff0477ac */ /* 0x000ea20008000800 */
[----:B01----:R-:W-:Y:S01]  /*08d0*/  IMAD.MOV.U32 R10, RZ, RZ, RZ ;  /* 0x000000ffff0a7224 */ /* 0x003fe200078e00ff */
[----:B--2---:R-:W-:Y:S02]  /*08e0*/  UISETP.GE.U32.AND UP0, UPT, UR4, 0x4, UPT ;  /* 0x000000040400788c */ /* 0x004fe4000bf06070 */
[----:B------:R-:W-:-:S07]  /*08f0*/  IMAD R0, R21, UR4, RZ ;  /* 0x0000000415007c24 */ /* 0x000fce000f8e02ff */
[----:B------:R-:W-:Y:S05]  /*0900*/  BRA.U !UP0, `(.L_x_9) ;  /* 0x0000000108f87547 */ /* 0x000fea000b800000 */
[----:B------:R-:W0:Y:S01]  /*0910*/  LDCU.64 UR10, c[0x0][0x3b8] ;  /* 0x00007700ff0a77ac */ /* 0x000e220008000a00 */
[----:B------:R-:W2:Y:S01]  /*0920*/  LDC.64 R8, c[0x0][0x3b8] ;  /* 0x0000ee00ff087b82 */ /* 0x000ea20000000a00 */
[----:B------:R-:W-:Y:S01]  /*0930*/  MOV R14, UR7 ;  /* 0x00000007000e7c02 */ /* 0x000fe20008000f00 */
[----:B------:R-:W-:Y:S02]  /*0940*/  IMAD.MOV.U32 R15, RZ, RZ, R23 ;  /* 0x000000ffff0f7224 */ /* 0x000fe400078e0017 */
[----:B------:R-:W-:-:S04]  /*0950*/  IMAD.MOV.U32 R17, RZ, RZ, R0 ;  /* 0x000000ffff117224 */ /* 0x000fc800078e0000 */
[----:B------:R-:W3:Y:S01]  /*0960*/  LDC.64 R6, c[0x0][0x380] ;  /* 0x0000e000ff067b82 */ /* 0x000ee20000000a00 */
[----:B0-----:R-:W-:-:S04]  /*0970*/  LEA R16, P0, R23, UR10, 0x2 ;  /* 0x0000000a17107c11 */ /* 0x001fc8000f8010ff */
[----:B------:R-:W-:Y:S02]  /*0980*/  IADD3 R16, P1, PT, R16, 0x8, RZ ;  /* 0x0000000810107810 */ /* 0x000fe40007f3e0ff */
[----:B------:R-:W-:-:S04]  /*0990*/  LEA.HI.X R25, R23, UR11, R20, 0x2, P0 ;  /* 0x0000000b17197c11 */ /* 0x000fc800080f1414 */
[----:B------:R-:W-:-:S07]  /*09a0*/  IADD3.X R25, PT, PT, RZ, R25, RZ, P1, !PT ;  /* 0x00000019ff197210 */ /* 0x000fce0000ffe4ff */
.L_x_18:
[----:B---3--:R-:W-:-:S05]  /*09b0*/  IMAD.WIDE R10, R17, 0x4, R6 ;  /* 0x00000004110a7825 */ /* 0x008fca00078e0206 */
[----:B------:R-:W3:Y:S01]  /*09c0*/  LDG.E R12, desc[UR8][R10.64] ;  /* 0x000000080a0c7981 */ /* 0x000ee2000c1e1900 */
[----:B------:R-:W-:Y:S01]  /*09d0*/  BSSY.RECONVERGENT B1, `(.L_x_10) ;  /* 0x0000009000017945 */ /* 0x000fe20003800200 */
[----:B---3--:R-:W-:-:S13]  /*09e0*/  ISETP.NE.AND P0, PT, R12, RZ, PT ;  /* 0x000000ff0c00720c */ /* 0x008fda0003f05270 */
[----:B------:R-:W-:Y:S05]  /*09f0*/  @P0 BRA `(.L_x_11) ;  /* 0x0000000000180947 */ /* 0x000fea0003800000 */
[----:B--2---:R-:W-:-:S05]  /*0a00*/  IMAD.WIDE R12, R15, 0x4, R8 ;  /* 0x000000040f0c7825 */ /* 0x004fca00078e0208 */
[----:B------:R-:W2:Y:S02]  /*0a10*/  LDG.E R24, desc[UR8][R12.64] ;  /* 0x000000080c187981 */ /* 0x000ea4000c1e1900 */
[----:B--2---:R-:W-:-:S13]  /*0a20*/  ISETP.NE.AND P0, PT, R24, 0x1, PT ;  /* 0x000000011800780c */ /* 0x004fda0003f05270 */
[----:B------:R-:W-:Y:S02]  /*0a30*/  @P0 IMAD.MOV.U32 R27, RZ, RZ, 0x1 ;  /* 0x00000001ff1b0424 */ /* 0x000fe400078e00ff */
[----:B------:R-:W-:-:S03]  /*0a40*/  @P0 VIADD R18, R18, 0xffffffff ;  /* 0xffffffff12120836 */ /* 0x000fc60000000000 */
[----:B------:R0:W-:Y:S04]  /*0a50*/  @P0 STG.E desc[UR8][R12.64], R27 ;  /* 0x0000001b0c000986 */ /* 0x0001e8000c101908 */
.L_x_11:
[----:B-1----:R-:W-:Y:S05]  /*0a60*/  BSYNC.RECONVERGENT B1 ;  /* 0x0000000000017941 */ /* 0x002fea0003800200 */
.L_x_10:
[----:B0-----:R-:W3:Y:S01]  /*0a70*/  LDG.E R12, desc[UR8][R10.64+0x4] ;  /* 0x000004080a0c7981 */ /* 0x001ee2000c1e1900 */
[----:B------:R-:W-:Y:S01]  /*0a80*/  BSSY.RECONVERGENT B1, `(.L_x_12) ;  /* 0x000000a000017945 */ /* 0x000fe20003800200 */
[----:B------:R-:W-:Y:S01]  /*0a90*/  IMAD.MOV.U32 R13, RZ, RZ, R25 ;  /* 0x000000ffff0d7224 */ /* 0x000fe200078e0019 */
[----:B---3--:R-:W-:Y:S02]  /*0aa0*/  ISETP.NE.AND P0, PT, R12, RZ, PT ;  /* 0x000000ff0c00720c */ /* 0x008fe40003f05270 */
[----:B------:R-:W-:-:S11]  /*0ab0*/  MOV R12, R16 ;  /* 0x00000010000c7202 */ /* 0x000fd60000000f00 */
[----:B------:R-:W-:Y:S05]  /*0ac0*/  @P0 BRA `(.L_x_13) ;  /* 0x0000000000140947 */ /* 0x000fea0003800000 */
[----:B------:R-:W3:Y:S02]  /*0ad0*/  LDG.E R16, desc[UR8][R12.64+-0x4] ;  /* 0xfffffc080c107981 */ /* 0x000ee4000c1e1900 */
[----:B---3--:R-:W-:-:S13]  /*0ae0*/  ISETP.NE.AND P0, PT, R16, 0x1, PT ;  /* 0x000000011000780c */ /* 0x008fda0003f05270 */
[----:B------:R-:W-:Y:S01]  /*0af0*/  @P0 IMAD.MOV.U32 R25, RZ, RZ, 0x1 ;  /* 0x00000001ff190424 */ /* 0x000fe200078e00ff */
[----:B------:R-:W-:-:S04]  /*0b00*/  @P0 IADD3 R18, PT, PT, R18, -0x1, RZ ;  /* 0xffffffff12120810 */ /* 0x000fc80007ffe0ff */
[----:B------:R0:W-:Y:S03]  /*0b10*/  @P0 STG.E desc[UR8][R12.64+-0x4], R25 ;  /* 0xfffffc190c000986 */ /* 0x0001e6000c101908 */
.L_x_13:
[----:B------:R-:W-:Y:S05]  /*0b20*/  BSYNC.RECONVERGENT B1 ;  /* 0x0000000000017941 */ /* 0x000fea0003800200 */
.L_x_12:
[----:B------:R-:W3:Y:S01]  /*0b30*/  LDG.E R16, desc[UR8][R10.64+0x8] ;  /* 0x000008080a107981 */ /* 0x000ee2000c1e1900 */
[----:B------:R-:W-:Y:S01]  /*0b40*/  BSSY.RECONVERGENT B1, `(.L_x_14) ;  /* 0x0000008000017945 */ /* 0x000fe20003800200 */
[----:B---3--:R-:W-:-:S13]  /*0b50*/  ISETP.NE.AND P0, PT, R16, RZ, PT ;  /* 0x000000ff1000720c */ /* 0x008fda0003f05270 */
[----:B------:R-:W-:Y:S05]  /*0b60*/  @P0 BRA `(.L_x_15) ;  /* 0x0000000000140947 */ /* 0x000fea0003800000 */
[----:B------:R-:W3:Y:S02]  /*0b70*/  LDG.E R16, desc[UR8][R12.64] ;  /* 0x000000080c107981 */ /* 0x000ee4000c1e1900 */
[----:B---3--:R-:W-:-:S13]  /*0b80*/  ISETP.NE.AND P0, PT, R16, 0x1, PT ;  /* 0x000000011000780c */ /* 0x008fda0003f05270 */
[----:B0-----:R-:W-:Y:S02]  /*0b90*/  @P0 IMAD.MOV.U32 R25, RZ, RZ, 0x1 ;  /* 0x00000001ff190424 */ /* 0x001fe400078e00ff */
[----:B------:R-:W-:-:S03]  /*0ba0*/  @P0 VIADD R18, R18, 0xffffffff ;  /* 0xffffffff12120836 */ /* 0x000fc60000000000 */
[----:B------:R1:W-:Y:S04]  /*0bb0*/  @P0 STG.E desc[UR8][R12.64], R25 ;  /* 0x000000190c000986 */ /* 0x0003e8000c101908 */
.L_x_15:
[----:B------:R-:W-:Y:S05]  /*0bc0*/  BSYNC.RECONVERGENT B1 ;  /* 0x0000000000017941 */ /* 0x000fea0003800200 */
.L_x_14:
[----:B------:R-:W3:Y:S01]  /*0bd0*/  LDG.E R10, desc[UR8][R10.64+0xc] ;  /* 0x00000c080a0a7981 */ /* 0x000ee2000c1e1900 */
[----:B------:R-:W-:Y:S01]  /*0be0*/  IADD3 R14, PT, PT, R14, 0x4, RZ ;  /* 0x000000040e0e7810 */ /* 0x000fe20007ffe0ff */
[----:B------:R-:W-:Y:S03]  /*0bf0*/  BSSY.RECONVERGENT B1, `(.L_x_16) ;  /* 0x0000009000017945 */ /* 0x000fe60003800200 */
[----:B------:R-:W-:Y:S02]  /*0c00*/  ISETP.NE.AND P0, PT, R14, RZ, PT ;  /* 0x000000ff0e00720c */ /* 0x000fe40003f05270 */
[----:B---3--:R-:W-:-:S13]  /*0c10*/  ISETP.NE.AND P1, PT, R10, RZ, PT ;  /* 0x000000ff0a00720c */ /* 0x008fda0003f25270 */
[----:B------:R-:W-:Y:S05]  /*0c20*/  @P1 BRA `(.L_x_17) ;  /* 0x0000000000141947 */ /* 0x000fea0003800000 */
[----:B------:R-:W3:Y:S02]  /*0c30*/  LDG.E R10, desc[UR8][R12.64+0x4] ;  /* 0x000004080c0a7981 */ /* 0x000ee4000c1e1900 */
[----:B---3--:R-:W-:-:S13]  /*0c40*/  ISETP.NE.AND P1, PT, R10, 0x1, PT ;  /* 0x000000010a00780c */ /* 0x008fda0003f25270 */
[----:B------:R-:W-:Y:S02]  /*0c50*/  @P1 IMAD.MOV.U32 R11, RZ, RZ, 0x1 ;  /* 0x00000001ff0b1424 */ /* 0x000fe400078e00ff */
[----:B------:R-:W-:-:S03]  /*0c60*/  @P1 VIADD R18, R18, 0xffffffff ;  /* 0xffffffff12121836 */ /* 0x000fc60000000000 */
[----:B------:R3:W-:Y:S04]  /*0c70*/  @P1 STG.E desc[UR8][R12.64+0x4], R11 ;  /* 0x0000040b0c001986 */ /* 0x0007e8000c101908 */
.L_x_17:
[----:B------:R-:W-:Y:S05]  /*0c80*/  BSYNC.RECONVERGENT B1 ;  /* 0x0000000000017941 */ /* 0x000fea0003800200 */
.L_x_16:
[----:B------:R-:W-:Y:S01]  /*0c90*/  IADD3 R16, P1, PT, R12, 0x10, RZ ;  /* 0x000000100c107810 */ /* 0x000fe20007f3e0ff */
[----:B------:R-:W-:Y:S01]  /*0ca0*/  VIADD R15, R15, 0x4 ;  /* 0x000000040f0f7836 */ /* 0x000fe20000000000 */
[----:B------:R-:W-:-:S03]  /*0cb0*/  IADD3 R17, PT, PT, R17, 0x4, RZ ;  /* 0x0000000411117810 */ /* 0x000fc60007ffe0ff */
[----:B01----:R-:W-:Y:S01]  /*0cc0*/  IMAD.X R25, RZ, RZ, R13, P1 ;  /* 0x000000ffff197224 */ /* 0x003fe200008e060d */
[----:B------:R-:W-:Y:S07]  /*0cd0*/  @P0 BRA `(.L_x_18) ;  /* 0xfffffffc00340947 */ /* 0x000fee000383ffff */
[----:B------:R-:W-:-:S07]  /*0ce0*/  MOV R10, UR5 ;  /* 0x00000005000a7c02 */ /* 0x000fce0008000f00 */
.L_x_9:
[----:B------:R-:W-:-:S09]  /*0cf0*/  UISETP.NE.AND UP0, UPT, UR6, URZ, UPT ;  /* 0x000000ff0600728c */ /* 0x000fd2000bf05270 */
[----:B------:R-:W-:Y:S05]  /*0d00*/  BRA.U !UP0, `(.L_x_19) ;  /* 0x0000000108b47547 */ /* 0x000fea000b800000 */
[----:B------:R-:W0:Y:S01]  /*0d10*/  LDC.64 R6, c[0x0][0x380] ;  /* 0x0000e000ff067b82 */ /* 0x000e220000000a00 */
[----:B--2---:R-:W-:-:S04]  /*0d20*/  IMAD.IADD R9, R0, 0x1, R10 ;  /* 0x0000000100097824 */ /* 0x004fc800078e020a */
[----:B0-----:R-:W-:-:S05]  /*0d30*/  IMAD.WIDE R6, R9, 0x4, R6 ;  /* 0x0000000409067825 */ /* 0x001fca00078e0206 */
[----:B------:R-:W2:Y:S01]  /*0d40*/  LDG.E R8, desc[UR8][R6.64] ;  /* 0x0000000806087981 */ /* 0x000ea2000c1e1900 */
[----:B------:R-:W-:Y:S01]  /*0d50*/  BSSY.RECONVERGENT B1, `(.L_x_20) ;  /* 0x000000b000017945 */ /* 0x000fe20003800200 */
[----:B--2---:R-:W-:-:S13]  /*0d60*/  ISETP.NE.AND P0, PT, R8, RZ, PT ;  /* 0x000000ff0800720c */ /* 0x004fda0003f05270 */
[----:B------:R-:W-:Y:S05]  /*0d70*/  @P0 BRA `(.L_x_21) ;  /* 0x0000000000200947 */ /* 0x000fea0003800000 */
[----:B------:R-:W0:Y:S01]  /*0d80*/  LDC.64 R8, c[0x0][0x3b8] ;  /* 0x0000ee00ff087b82 */ /* 0x000e220000000a00 */
[----:B---3--:R-:W-:-:S04]  /*0d90*/  IMAD.IADD R11, R23, 0x1, R10 ;  /* 0x00000001170b7824 */ /* 0x008fc800078e020a */
[----:B0-----:R-:W-:-:S05]  /*0da0*/  IMAD.WIDE R8, R11, 0x4, R8 ;  /* 0x000000040b087825 */ /* 0x001fca00078e0208 */
[----:B------:R-:W2:Y:S02]  /*0db0*/  LDG.E R11, desc[UR8][R8.64] ;  /* 0x00000008080b7981 */ /* 0x000ea4000c1e1900 */
[----:B--2---:R-:W-:-:S13]  /*0dc0*/  ISETP.NE.AND P0, PT, R11, 0x1, PT ;  /* 0x000000010b00780c */ /* 0x004fda0003f05270 */
[----:B------:R-:W-:Y:S01]  /*0dd0*/  @P0 MOV R11, 0x1 ;  /* 0x00000001000b0802 */ /* 0x000fe20000000f00 */
[----:B------:R-:W-:-:S04]  /*0de0*/  @P0 VIADD R18, R18, 0xffffffff ;  /* 0xffffffff12120836 */ /* 0x000fc80000000000 */
[----:B------:R0:W-:Y:S03]  /*0df0*/  @P0 STG.E desc[UR8][R8.64], R11 ;  /* 0x0000000b08000986 */ /* 0x0001e6000c101908 */
.L_x_21:
[----:B-1----:R-:W-:Y:S05]  /*0e00*/  BSYNC.RECONVERGENT B1 ;  /* 0x0000000000017941 */ /* 0x002fea0003800200 */
.L_x_20:
[----:B------:R-:W-:Y:S01]  /*0e10*/  UISETP.NE.AND UP0, UPT, UR6, 0x1, UPT ;  /* 0x000000010600788c */ /* 0x000fe2000bf05270 */
[----:B------:R-:W-:Y:S08]  /*0e20*/  BSSY.RECONVERGENT B1, `(.L_x_19) ;  /* 0x000001b000017945 */ /* 0x000ff00003800200 */
[----:B------:R-:W-:Y:S05]  /*0e30*/  BRA.U !UP0, `(.L_x_22) ;  /* 0x0000000108647547 */ /* 0x000fea000b800000 */
[----:B0--3--:R-:W2:Y:S01]  /*0e40*/  LDG.E R11, desc[UR8][R6.64+0x4] ;  /* 0x00000408060b7981 */ /* 0x009ea2000c1e1900 */
[----:B------:R-:W0:Y:S01]  /*0e50*/  LDCU.64 UR10, c[0x0][0x3b8] ;  /* 0x00007700ff0a77ac */ /* 0x000e220008000a00 */
[----:B------:R-:W-:Y:S01]  /*0e60*/  IADD3 R10, P0, PT, R23, R10, RZ ;  /* 0x0000000a170a7210 */ /* 0x000fe20007f1e0ff */
[----:B------:R-:W-:Y:S04]  /*0e70*/  BSSY.RECONVERGENT B2, `(.L_x_23) ;  /* 0x000000b000027945 */ /* 0x000fe80003800200 */
[----:B------:R-:W-:Y:S01]  /*0e80*/  IMAD.X R9, RZ, RZ, R20, P0 ;  /* 0x000000ffff097224 */ /* 0x000fe200000e0614 */
[----:B0-----:R-:W-:-:S04]  /*0e90*/  LEA R8, P1, R10, UR10, 0x2 ;  /* 0x0000000a0a087c11 */ /* 0x001fc8000f8210ff */
[----:B------:R-:W-:Y:S02]  /*0ea0*/  LEA.HI.X R9, R10, UR11, R9, 0x2, P1 ;  /* 0x0000000b0a097c11 */ /* 0x000fe400088f1409 */
[----:B--2---:R-:W-:-:S13]  /*0eb0*/  ISETP.NE.AND P0, PT, R11, RZ, PT ;  /* 0x000000ff0b00720c */ /* 0x004fda0003f05270 */
[----:B------:R-:W-:Y:S05]  /*0ec0*/  @P0 BRA `(.L_x_24) ;  /* 0x0000000000140947 */ /* 0x000fea0003800000 */
[----:B------:R-:W2:Y:S02]  /*0ed0*/  LDG.E R10, desc[UR8][R8.64+0x4] ;  /* 0x00000408080a7981 */ /* 0x000ea4000c1e1900 */
[----:B--2---:R-:W-:-:S13]  /*0ee0*/  ISETP.NE.AND P0, PT, R10, 0x1, PT ;  /* 0x000000010a00780c */ /* 0x004fda0003f05270 */
[----:B------:R-:W-:Y:S01]  /*0ef0*/  @P0 MOV R11, 0x1 ;  /* 0x00000001000b0802 */ /* 0x000fe20000000f00 */
[----:B------:R-:W-:-:S04]  /*0f00*/  @P0 VIADD R18, R18, 0xffffffff ;  /* 0xffffffff12120836 */ /* 0x000fc80000000000 */
[----:B------:R0:W-:Y:S03]  /*0f10*/  @P0 STG.E desc[UR8][R8.64+0x4], R11 ;  /* 0x0000040b08000986 */ /* 0x0001e6000c101908 */
.L_x_24:
[----:B------:R-:W-:Y:S05]  /*0f20*/  BSYNC.RECONVERGENT B2 ;  /* 0x0000000000027941 */ /* 0x000fea0003800200 */
.L_x_23:
[----:B------:R-:W-:-:S09]  /*0f30*/  UISETP.NE.AND UP0, UPT, UR6, 0x2, UPT ;  /* 0x000000020600788c */ /* 0x000fd2000bf05270 */
[----:B------:R-:W-:Y:S05]  /*0f40*/  BRA.U !UP0, `(.L_x_22) ;  /* 0x0000000108207547 */ /* 0x000fea000b800000 */
[----:B------:R-:W2:Y:S02]  /*0f50*/  LDG.E R6, desc[UR8][R6.64+0x8] ;  /* 0x0000080806067981 */ /* 0x000ea4000c1e1900 */
[----:B--2---:R-:W-:-:S13]  /*0f60*/  ISETP.NE.AND P0, PT, R6, RZ, PT ;  /* 0x000000ff0600720c */ /* 0x004fda0003f05270 */
[----:B------:R-:W-:Y:S05]  /*0f70*/  @P0 BRA `(.L_x_22) ;  /* 0x0000000000140947 */ /* 0x000fea0003800000 */
[----:B------:R-:W2:Y:S02]  /*0f80*/  LDG.E R6, desc[UR8][R8.64+0x8] ;  /* 0x0000080808067981 */ /* 0x000ea4000c1e1900 */
[----:B--2---:R-:W-:-:S13]  /*0f90*/  ISETP.NE.AND P0, PT, R6, 0x1, PT ;  /* 0x000000010600780c */ /* 0x004fda0003f05270 */
[----:B------:R-:W-:Y:S01]  /*0fa0*/  @P0 IMAD.MOV.U32 R7, RZ, RZ, 0x1 ;  /* 0x00000001ff070424 */ /* 0x000fe200078e00ff */
[----:B------:R-:W-:-:S04]  /*0fb0*/  @P0 IADD3 R18, PT, PT, R18, -0x1, RZ ;  /* 0xffffffff12120810 */ /* 0x000fc80007ffe0ff */
[----:B------:R1:W-:Y:S03]  /*0fc0*/  @P0 STG.E desc[UR8][R8.64+0x8], R7 ;  /* 0x0000080708000986 */ /* 0x0003e6000c101908 */
.L_x_22:
[----:B------:R-:W-:Y:S05]  /*0fd0*/  BSYNC.RECONVERGENT B1 ;  /* 0x0000000000017941 */ /* 0x000fea0003800200 */
.L_x_19:
[----:B------:R-:W4:Y:S01]  /*0fe0*/  LDG.E.64 R16, desc[UR8][R2.64] ;  /* 0x0000000802107981 */ /* 0x000f22000c1e1b00 */
[----:B0--3--:R-:W0:Y:S03]  /*0ff0*/  LDC.64 R10, c[0x0][0x398] ;  /* 0x0000e600ff0a7b82 */ /* 0x009e260000000a00 */
[----:B-1----:R-:W3:Y:S04]  /*1000*/  LDG.E.64 R6, desc[UR8][R2.64+0x10] ;  /* 0x0000100802067981 */ /* 0x002ee8000c1e1b00 */
[----:B--2---:R-:W2:Y:S01]  /*1010*/  LDG.E.64 R8, desc[UR8][R2.64+0x8] ;  /* 0x0000080802087981 */ /* 0x004ea2000c1e1b00 */
[----:B0-----:R-:W-:Y:S01]  /*1020*/  IMAD.WIDE R10, R21, 0x4, R10 ;  /* 0x00000004150a7825 */ /* 0x001fe200078e020a */
[----:B----4-:R-:W-:-:S02]  /*1030*/  SHF.R.U32.HI R12, RZ, 0x2, R17 ;  /* 0x00000002ff0c7819 */ /* 0x010fc40000011611 */
[----:B------:R-:W-:Y:S02]  /*1040*/  IADD3 R16, PT, PT, R16, 0x587c5, RZ ;  /* 0x000587c510107810 */ /* 0x000fe40007ffe0ff */
[----:B------:R-:W-:Y:S01]  /*1050*/  LOP3.LUT R12, R12, R17, RZ, 0x3c, !PT ;  /* 0x000000110c0c7212 */ /* 0x000fe200078e3cff */
[----:B---3--:R-:W-:Y:S02]  /*1060*/  IMAD.SHL.U32 R13, R7, 0x10, RZ ;  /* 0x00000010070d7824 */ /* 0x008fe400078e00ff */
[----:B------:R-:W-:Y:S02]  /*1070*/  IMAD.MOV.U32 R15, RZ, RZ, R6 ;  /* 0x000000ffff0f7224 */ /* 0x000fe400078e0006 */
[----:B------:R-:W-:Y:S02]  /*1080*/  IMAD.SHL.U32 R14, R12, 0x2, RZ ;  /* 0x000000020c0e7824 */ /* 0x000fe400078e00ff */
[----:B--2---:R-:W-:-:S03]  /*1090*/  IMAD.MOV.U32 R17, RZ, RZ, R8 ;  /* 0x000000ffff117224 */ /* 0x004fc600078e0008 */
[----:B------:R-:W-:Y:S01]  /*10a0*/  LOP3.LUT R14, R12, R14, R13, 0x96, !PT ;  /* 0x0000000e0c0e7212 */ /* 0x000fe200078e960d */
[----:B------:R-:W-:Y:S01]  /*10b0*/  IMAD.MOV.U32 R12, RZ, RZ, R7 ;  /* 0x000000ffff0c7224 */ /* 0x000fe200078e0007 */
[----:B------:R-:W-:Y:S02]  /*10c0*/  STG.E.64 desc[UR8][R2.64], R16 ;  /* 0x0000001002007986 */ /* 0x000fe4000c101b08 */
[----:B------:R-:W-:Y:S02]  /*10d0*/  LOP3.LUT R13, R14, R7, RZ, 0x3c, !PT ;  /* 0x000000070e0d7212 */ /* 0x000fe400078e3cff */
[----:B------:R-:W-:-:S03]  /*10e0*/  MOV R14, R9 ;  /* 0x00000009000e7202 */ /* 0x000fc60000000f00 */
[----:B------:R0:W-:Y:S04]  /*10f0*/  STG.E.64 desc[UR8][R2.64+0x10], R12 ;  /* 0x0000100c02007986 */ /* 0x0001e8000c101b08 */
[----:B------:R1:W-:Y:S04]  /*1100*/  STG.E.64 desc[UR8][R2.64+0x8], R14 ;  /* 0x0000080e02007986 */ /* 0x0003e8000c101b08 */
[----:B------:R-:W2:Y:S01]  /*1110*/  LDG.E R10, desc[UR8][R10.64] ;  /* 0x000000080a0a7981 */ /* 0x000ea2000c1e1900 */
[----:B------:R-:W-:Y:S01]  /*1120*/  BSSY.RECONVERGENT B1, `(.L_x_25) ;  /* 0x000003f000017945 */ /* 0x000fe20003800200 */
[----:B0-----:R-:W-:-:S02]  /*1130*/  IMAD.IADD R13, R13, 0x1, R16 ;  /* 0x000000010d0d7824 */ /* 0x001fc400078e0210 */
[----:B------:R-:W-:Y:S02]  /*1140*/  IMAD.MOV.U32 R16, RZ, RZ, RZ ;  /* 0x000000ffff107224 */ /* 0x000fe400078e00ff */
[----:B-1----:R-:W-:Y:S01]  /*1150*/  IMAD.MOV.U32 R14, RZ, RZ, -0x1 ;  /* 0xffffffffff0e7424 */ /* 0x002fe200078e00ff */
[----:B------:R-:W-:Y:S01]  /*1160*/  MOV R15, RZ ;  /* 0x000000ff000f7202 */ /* 0x000fe20000000f00 */
[----:B--2---:R-:W0:Y:S01]  /*1170*/  I2F.U32.RP R8, R10 ;  /* 0x0000000a00087306 */ /* 0x004e220000209000 */
[----:B------:R-:W-:Y:S01]  /*1180*/  IMAD.MOV R9, RZ, RZ, -R10 ;  /* 0x000000ffff097224 */ /* 0x000fe200078e0a0a */
[----:B------:R-:W-:-:S06]  /*1190*/  ISETP.NE.U32.AND P1, PT, R10, RZ, PT ;  /* 0x000000ff0a00720c */ /* 0x000fcc0003f25070 */
[----:B0-----:R-:W0:Y:S02]  /*11a0*/  MUFU.RCP R8, R8 ;  /* 0x0000000800087308 */ /* 0x001e240000001000 */
[----:B0-----:R-:W-:-:S06]  /*11b0*/  IADD3 R6, PT, PT, R8, 0xffffffe, RZ ;  /* 0x0ffffffe08067810 */ /* 0x001fcc0007ffe0ff */
[----:B------:R0:W1:Y:S02]  /*11c0*/  F2I.FTZ.U32.TRUNC.NTZ R7, R6 ;  /* 0x0000000600077305 */ /* 0x000064000021f000 */
[----:B0-----:R-:W-:Y:S02]  /*11d0*/  HFMA2 R6, -RZ, RZ, 0, 0 ;  /* 0x00000000ff067431 */ /* 0x001fe400000001ff */
[----:B-1----:R-:W-:-:S04]  /*11e0*/  IMAD R9, R9, R7, RZ ;  /* 0x0000000709097224 */ /* 0x002fc800078e02ff */
[----:B------:R-:W-:Y:S02]  /*11f0*/  IMAD.HI.U32 R12, R7, R9, R6 ;  /* 0x00000009070c7227 */ /* 0x000fe400078e0006 */
[----:B------:R-:W0:Y:S04]  /*1200*/  LDC.64 R8, c[0x0][0x3b8] ;  /* 0x0000ee00ff087b82 */ /* 0x000e280000000a00 */
[----:B------:R-:W-:-:S04]  /*1210*/  IMAD.HI.U32 R12, R12, R13, RZ ;  /* 0x0000000d0c0c7227 */ /* 0x000fc800078e00ff */
[----:B------:R-:W1:Y:S01]  /*1220*/  LDC.64 R6, c[0x0][0x380] ;  /* 0x0000e000ff067b82 */ /* 0x000e620000000a00 */
[----:B------:R-:W-:-:S05]  /*1230*/  IADD3 R12, PT, PT, -R12, RZ, RZ ;  /* 0x000000ff0c0c7210 */ /* 0x000fca0007ffe1ff */
[----:B------:R-:W-:-:S05]  /*1240*/  IMAD R17, R10, R12, R13 ;  /* 0x0000000c0a117224 */ /* 0x000fca00078e020d */
[----:B------:R-:W-:-:S13]  /*1250*/  ISETP.GE.U32.AND P0, PT, R17, R10, PT ;  /* 0x0000000a1100720c */ /* 0x000fda0003f06070 */
[----:B------:R-:W-:-:S05]  /*1260*/  @P0 IMAD.IADD R17, R17, 0x1, -R10 ;  /* 0x0000000111110824 */ /* 0x000fca00078e0a0a */
[----:B------:R-:W-:-:S13]  /*1270*/  ISETP.GE.U32.AND P0, PT, R17, R10, PT ;  /* 0x0000000a1100720c */ /* 0x000fda0003f06070 */
[----:B------:R-:W-:Y:S02]  /*1280*/  @P0 IADD3 R17, PT, PT, -R10, R17, RZ ;  /* 0x000000110a110210 */ /* 0x000fe40007ffe1ff */
[----:B0-----:R-:W-:-:S07]  /*1290*/  @!P1 LOP3.LUT R17, RZ, R10, RZ, 0x33, !PT ;  /* 0x0000000aff119212 */ /* 0x001fce00078e33ff */
.L_x_31:
[----:B------:R-:W-:Y:S01]  /*12a0*/  IADD3 R11, PT, PT, R23, R15, RZ ;  /* 0x0000000f170b7210 */ /* 0x000fe20007ffe0ff */
[----:B------:R-:W-:-:S04]  /*12b0*/  IMAD.IADD R13, R0, 0x1, R15 ;  /* 0x00000001000d7824 */ /* 0x000fc800078e020f */
[----:B------:R-:W-:-:S05]  /*12c0*/  IMAD.WIDE R10, R11, 0x4, R8 ;  /* 0x000000040b0a7825 */ /* 0x000fca00078e0208 */
[----:B------:R-:W2:Y:S01]  /*12d0*/  LDG.E R24, desc[UR8][R10.64] ;  /* 0x000000080a187981 */ /* 0x000ea2000c1e1900 */
[----:B-1----:R-:W-:-:S06]  /*12e0*/  IMAD.WIDE R12, R13, 0x4, R6 ;  /* 0x000000040d0c7825 */ /* 0x002fcc00078e0206 */
[----:B------:R-:W3:Y:S01]  /*12f0*/  LDG.E R13, desc[UR8][R12.64] ;  /* 0x000000080c0d7981 */ /* 0x000ee2000c1e1900 */
[----:B------:R-:W-:Y:S01]  /*1300*/  BSSY.RELIABLE B2, `(.L_x_26) ;  /* 0x0000008000027945 */ /* 0x000fe20003800100 */
[----:B--2---:R-:W-:Y:S02]  /*1310*/  ISETP.NE.AND P0, PT, R24, RZ, PT ;  /* 0x000000ff1800720c */ /* 0x004fe40003f05270 */
[----:B---3--:R-:W-:-:S11]  /*1320*/  IADD3 R16, PT, PT, R13, R16, RZ ;  /* 0x000000100d107210 */ /* 0x008fd60007ffe0ff */
[----:B------:R-:W-:Y:S05]  /*1330*/  @P0 BRA `(.L_x_27) ;  /* 0x0000000000100947 */ /* 0x000fea0003800000 */
[----:B------:R-:W-:-:S13]  /*1340*/  ISETP.GE.AND P0, PT, R16, R17, PT ;  /* 0x000000111000720c */ /* 0x000fda0003f06270 */
[----:B------:R-:W-:Y:S05]  /*1350*/  @P0 BREAK.RELIABLE B2 ;  /* 0x0000000000020942 */ /* 0x000fea0003800100 */
[----:B------:R-:W-:Y:S05]  /*1360*/  @P0 BRA `(.L_x_28) ;  /* 0x00000000004c0947 */ /* 0x000fea0003800000 */
[----:B------:R-:W-:-:S07]  /*1370*/  IMAD.MOV.U32 R14, RZ, RZ, R15 ;  /* 0x000000ffff0e7224 */ /* 0x000fce00078e000f */
.L_x_27:
[----:B------:R-:W-:Y:S05]  /*1380*/  BSYNC.RELIABLE B2 ;  /* 0x0000000000027941 */ /* 0x000fea0003800100 */
.L_x_26:
[----:B------:R-:W-:Y:S02]  /*1390*/  ISETP.NE.AND P0, PT, R14, -0x1, PT ;  /* 0xffffffff0e00780c */ /* 0x000fe40003f05270 */
[----:B------:R-:W-:-:S13]  /*13a0*/  ISETP.GE.AND P1, PT, R16, R17, PT ;  /* 0x000000111000720c */ /* 0x000fda0003f26270 */
[----:B------:R-:W-:Y:S05]  /*13b0*/  @P0 BRA P1, `(.L_x_29) ;  /* 0x0000000000100947 */ /* 0x000fea0000800000 */
[----:B------:R-:W-:-:S04]  /*13c0*/  IADD3 R15, PT, PT, R15, 0x1, RZ ;  /* 0x000000010f0f7810 */ /* 0x000fc80007ffe0ff */
[----:B------:R-:W-:-:S13]  /*13d0*/  ISETP.NE.AND P0, PT, R15, UR12, PT ;  /* 0x0000000c0f007c0c */ /* 0x000fda000bf05270 */
[----:B------:R-:W-:Y:S05]  /*13e0*/  @!P0 BRA `(.L_x_30) ;  /* 0x0000000000488947 */ /* 0x000fea0003800000 */
[----:B------:R-:W-:Y:S05]  /*13f0*/  BRA `(.L_x_31) ;  /* 0xfffffffc00a87947 */ /* 0x000fea000383ffff */
.L_x_29:
[----:B------:R-:W-:Y:S02]  /*1400*/  IMAD.IADD R7, R23, 0x1, R14 ;  /* 0x0000000117077824 */ /* 0x000fe400078e020e */
[----:B------:R-:W-:Y:S02]  /*1410*/  HFMA2 R11, -RZ, RZ, 0, 5.9604644775390625e-08 ;  /* 0x00000001ff0b7431 */ /* 0x000fe400000001ff */
[----:B------:R-:W-:Y:S01]  /*1420*/  VIADD R18, R18, 0xffffffff ;  /* 0xffffffff12127836 */ /* 0x000fe20000000000 */
[----:B------:R-:W-:Y:S01]  /*1430*/  MOV R21, R14 ;  /* 0x0000000e00157202 */ /* 0x000fe20000000f00 */
[----:B------:R-:W-:-:S04]  /*1440*/  IMAD.WIDE R8, R7, 0x4, R8 ;  /* 0x0000000407087825 */ /* 0x000fc800078e0208 */
[C---:B------:R-:W-:Y:S01]  /*1450*/  IMAD.WIDE R6, R19.reuse, 0x4, R4 ;  /* 0x0000000413067825 */ /* 0x040fe200078e0204 */
[----:B------:R0:W-:Y:S03]  /*1460*/  STG.E desc[UR8][R8.64], R11 ;  /* 0x0000000b08007986 */ /* 0x0001e6000c101908 */
[----:B------:R-:W-:Y:S01]  /*1470*/  VIADD R19, R19, 0x1 ;  /* 0x0000000113137836 */ /* 0x000fe20000000000 */
[----:B------:R0:W-:Y:S01]  /*1480*/  STG.E desc[UR8][R6.64], R14 ;  /* 0x0000000e06007986 */ /* 0x0001e2000c101908 */
[----:B------:R-:W-:Y:S05]  /*1490*/  BRA `(.L_x_30) ;  /* 0x00000000001c7947 */ /* 0x000fea0003800000 */
.L_x_28:
[----:B------:R-:W-:Y:S02]  /*14a0*/  HFMA2 R9, -RZ, RZ, 0, 5.9604644775390625e-08 ;  /* 0x00000001ff097431 */ /* 0x000fe400000001ff */
[----:B------:R-:W-:Y:S01]  /*14b0*/  IMAD.WIDE R6, R19, 0x4, R4 ;  /* 0x0000000413067825 */ /* 0x000fe200078e0204 */
[----:B------:R-:W-:-:S03]  /*14c0*/  MOV R21, R15 ;  /* 0x0000000f00157202 */ /* 0x000fc60000000f00 */
[----:B------:R-:W-:Y:S01]  /*14d0*/  VIADD R18, R18, 0xffffffff ;  /* 0xffffffff12127836 */ /* 0x000fe20000000000 */
[----:B------:R1:W-:Y:S01]  /*14e0*/  STG.E desc[UR8][R10.64], R9 ;  /* 0x000000090a007986 */ /* 0x0003e2000c101908 */
[----:B------:R-:W-:-:S03]  /*14f0*/  VIADD R19, R19, 0x1 ;  /* 0x0000000113137836 */ /* 0x000fc60000000000 */
[----:B------:R1:W-:Y:S04]  /*1500*/  STG.E desc[UR8][R6.64], R15 ;  /* 0x0000000f06007986 */ /* 0x0003e8000c101908 */
.L_x_30:
[----:B------:R-:W-:Y:S05]  /*1510*/  BSYNC.RECONVERGENT B1 ;  /* 0x0000000000017941 */ /* 0x000fea0003800200 */
.L_x_25:
[----:B------:R-:W-:-:S13]  /*1520*/  ISETP.GT.AND P0, PT, R18, RZ, PT ;  /* 0x000000ff1200720c */ /* 0x000fda0003f04270 */
[----:B------:R-:W-:Y:S05]  /*1530*/  @P0 BRA `(.L_x_32) ;  /* 0xfffffff000e00947 */ /* 0x000fea000383ffff */
[----:B------:R-:W-:Y:S05]  /*1540*/  BSYNC.RECONVERGENT B0 ;  /* 0x0000000000007941 */ /* 0x000fea0003800200 */
.L_x_8:
[----:B------:R-:W-:Y:S05]  /*1550*/  WARPSYNC.ALL ;  /* 0x0000000000007948 */ /* 0x000fea0003800000 */
[----:B------:R-:W-:Y:S05]  /*1560*/  BRA `(.L_x_33) ;  /* 0x0000000000487947 */ /* 0x000fea0003800000 */
.L_x_7:
[----:B0-----:R-:W2:Y:S04]  /*1570*/  LDG.E.64 R6, desc[UR8][R2.64] ;  /* 0x0000000802067981 */ /* 0x001ea8000c1e1b00 */
[----:B------:R-:W3:Y:S04]  /*1580*/  LDG.E.64 R10, desc[UR8][R2.64+0x10] ;  /* 0x00001008020a7981 */ /* 0x000ee8000c1e1b00 */
[----:B------:R-:W4:Y:S01]  /*1590*/  LDG.E.64 R8, desc[UR8][R2.64+0x8] ;  /* 0x0000080802087981 */ /* 0x000f22000c1e1b00 */
[----:B------:R-:W-:Y:S01]  /*15a0*/  IMAD.MOV.U32 R19, RZ, RZ, 0x1 ;  /* 0x00000001ff137424 */ /* 0x000fe200078e00ff */
[----:B--2---:R-:W-:-:S02]  /*15b0*/  SHF.R.U32.HI R0, RZ, 0x2, R7 ;  /* 0x00000002ff007819 */ /* 0x004fc40000011607 */
[----:B------:R-:W-:Y:S02]  /*15c0*/  IADD3 R6, PT, PT, R6, 0x587c5, RZ ;  /* 0x000587c506067810 */ /* 0x000fe40007ffe0ff */
[----:B------:R-:W-:Y:S01]  /*15d0*/  LOP3.LUT R0, R0, R7, RZ, 0x3c, !PT ;  /* 0x0000000700007212 */ /* 0x000fe200078e3cff */
[----:B---3--:R-:W-:Y:S01]  /*15e0*/  IMAD.MOV.U32 R15, RZ, RZ, R10 ;  /* 0x000000ffff0f7224 */ /* 0x008fe200078e000a */
[----:B------:R-:W-:Y:S02]  /*15f0*/  SHF.L.U32 R7, R11, 0x4, RZ ;  /* 0x000000040b077819 */ /* 0x000fe400000006ff */
[----:B----4-:R-:W-:Y:S01]  /*1600*/  MOV R14, R9 ;  /* 0x00000009000e7202 */ /* 0x010fe20000000f00 */
[----:B------:R-:W-:-:S04]  /*1610*/  IMAD.SHL.U32 R12, R0, 0x2, RZ ;  /* 0x00000002000c7824 */ /* 0x000fc800078e00ff */
[----:B------:R0:W-:Y:S01]  /*1620*/  STG.E.64 desc[UR8][R2.64+0x8], R14 ;  /* 0x0000080e02007986 */ /* 0x0001e2000c101b08 */
[----:B------:R-:W-:Y:S01]  /*1630*/  LOP3.LUT R12, R0, R12, R7, 0x96, !PT ;  /* 0x0000000c000c7212 */ /* 0x000fe200078e9607 */
[----:B------:R-:W-:Y:S01]  /*1640*/  IMAD.MOV.U32 R7, RZ, RZ, R8 ;  /* 0x000000ffff077224 */ /* 0x000fe200078e0008 */
[-C--:B------:R-:W-:Y:S02]  /*1650*/  MOV R8, R11.reuse ;  /* 0x0000000b00087202 */ /* 0x080fe40000000f00 */
[----:B------:R-:W-:Y:S02]  /*1660*/  LOP3.LUT R9, R12, R11, RZ, 0x3c, !PT ;  /* 0x0000000b0c097212 */ /* 0x000fe400078e3cff */
[----:B------:R0:W-:Y:S04]  /*1670*/  STG.E.64 desc[UR8][R2.64], R6 ;  /* 0x0000000602007986 */ /* 0x0001e8000c101b08 */
[----:B------:R0:W-:Y:S02]  /*1680*/  STG.E.64 desc[UR8][R2.64+0x10], R8 ;  /* 0x0000100802007986 */ /* 0x0001e4000c101b08 */
.L_x_33:
[----:B01----:R-:W0:Y:S01]  /*1690*/  LDC.64 R6, c[0x0][0x3a0] ;  /* 0x0000e800ff067b82 */ /* 0x003e220000000a00 */
[----:B------:R-:W-:Y:S01]  /*16a0*/  MOV R13, 0xffffffff ;  /* 0xffffffff000d7802 */ /* 0x000fe20000000f00 */
[----:B------:R-:W-:-:S05]  /*16b0*/  IMAD.WIDE R2, R19, 0x4, R4 ;  /* 0x0000000413027825 */ /* 0x000fca00078e0204 */
[----:B------:R1:W-:Y:S04]  /*16c0*/  STG.E desc[UR8][R2.64], R13 ;  /* 0x0000000d02007986 */ /* 0x0003e8000c101908 */
[----:B0-----:R-:W2:Y:S02]  /*16d0*/  LDG.E R0, desc[UR8][R6.64] ;  /* 0x0000000806007981 */ /* 0x001ea4000c1e1900 */
[----:B--2---:R-:W-:-:S13]  /*16e0*/  ISETP.GE.AND P0, PT, R19, R0, PT ;  /* 0x000000001300720c */ /* 0x004fda0003f06270 */
[----:B-1----:R-:W-:Y:S05]  /*16f0*/  @P0 EXIT ;  /* 0x000000000000094d */ /* 0x002fea0003800000 */
[----:B------:R-:W0:Y:S01]  /*1700*/  LDC.64 R2, c[0x0][0x3a8] ;  /* 0x0000ea00ff027b82 */ /* 0x000e220000000a00 */
[----:B------:R1:W-:Y:S04]  /*1710*/  STG.E desc[UR8][R6.64], R19 ;  /* 0x0000001306007986 */ /* 0x0003e8000c101908 */
[----:B0-----:R1:W-:Y:S04]  /*1720*/  STG.E desc[UR8][R2.64], R22 ;  /* 0x0000001602007986 */ /* 0x0013e8000c101908 */
[----:B------:R-:W2:Y:S01]  /*1730*/  LDG.E R0, desc[UR8][R4.64] ;  /* 0x0000000804007981 */ /* 0x000ea2000c1e1900 */
[----:B------:R-:W-:Y:S01]  /*1740*/  BSSY.RECONVERGENT B0, `(.L_x_34) ;  /* 0x0000011000007945 */ /* 0x000fe20003800200 */
[----:B------:R-:W-:-:S02]  /*1750*/  CS2R R8, SRZ ;  /* 0x0000000000087805 */ /* 0x000fc4000001ff00 */
[----:B--2---:R-:W-:-:S13]  /*1760*/  ISETP.NE.AND P0, PT, R0, -0x1, PT ;  /* 0xffffffff0000780c */ /* 0x004fda0003f05270 */
[----:B-1----:R-:W-:Y:S05]  /*1770*/  @!P0 BRA `(.L_x_35) ;  /* 0x0000000000348947 */ /* 0x002fea0003800000 */
[----:B------:R-:W0:Y:S01]  /*1780*/  LDC.64 R8, c[0x0][0x3c0] ;  /* 0x0000f000ff087b82 */ /* 0x000e220000000a00 */
[----:B------:R-:W-:Y:S01]  /*1790*/  BSSY.RECONVERGENT B1, `(.L_x_36) ;  /* 0x0000009000017945 */ /* 0x000fe20003800200 */
[----:B------:R-:W-:-:S07]  /*17a0*/  IMAD.MOV.U32 R11, RZ, RZ, RZ ;  /* 0x000000ffff0b7224 */ /* 0x000fce00078e00ff */
.L_x_37:
[----:B0-----:R-:W-:-:S04]  /*17b0*/  IMAD.WIDE.U32 R2, R11, 0x4, R8 ;  /* 0x000000040b027825 */ /* 0x001fc800078e0008 */
[C---:B------:R-:W-:Y:S01]  /*17c0*/  IMAD.WIDE.U32 R6, R11.reuse, 0x4, R4 ;  /* 0x000000040b067825 */ /* 0x040fe200078e0004 */
[----:B------:R0:W-:Y:S04]  /*17d0*/  STG.E desc[UR8][R2.64], R0 ;  /* 0x0000000002007986 */ /* 0x0001e8000c101908 */
[----:B0-----:R-:W2:Y:S01]  /*17e0*/  LDG.E R0, desc[UR8][R6.64+0x4] ;  /* 0x0000040806007981 */ /* 0x001ea2000c1e1900 */
[----:B------:R-:W-:Y:S02]  /*17f0*/  IADD3 R11, PT, PT, R11, 0x1, RZ ;  /* 0x000000010b0b7810 */ /* 0x000fe40007ffe0ff */
[----:B--2---:R-:W-:-:S13]  /*1800*/  ISETP.NE.AND P0, PT, R0, -0x1, PT ;  /* 0xffffffff0000780c */ /* 0x004fda0003f05270 */
[----:B------:R-:W-:Y:S05]  /*1810*/  @P0 BRA `(.L_x_37) ;  /* 0xfffffffc00e40947 */ /* 0x000fea000383ffff */
[----:B------:R-:W-:Y:S05]  /*1820*/  BSYNC.RECONVERGENT B1 ;  /* 0x0000000000017941 */ /* 0x000fea0003800200 */
.L_x_36:
[----:B------:R-:W-:Y:S02]  /*1830*/  HFMA2 R9, -RZ, RZ, 0, 0 ;  /* 0x00000000ff097431 */ /* 0x000fe400000001ff */
[----:B------:R-:W-:-:S07]  /*1840*/  IMAD.MOV.U32 R8, RZ, RZ, R11 ;  /* 0x000000ffff087224 */ /* 0x000fce00078e000b */
.L_x_35:
[----:B------:R-:W-:Y:S05]  /*1850*/  BSYNC.RECONVERGENT B0 ;  /* 0x0000000000007941 */ /* 0x000fea0003800200 */
.L_x_34:
[----:B------:R-:W0:Y:S02]  /*1860*/  LDCU.64 UR4, c[0x0][0x3c0] ;  /* 0x00007800ff0477ac */ /* 0x000e240008000a00 */
[----:B0-----:R-:W-:-:S04]  /*1870*/  LEA R2, P0, R8, UR4, 0x2 ;  /* 0x0000000408027c11 */ /* 0x001fc8000f8010ff */
[----:B------:R-:W-:-:S05]  /*1880*/  LEA.HI.X R3, R8, UR5, R9, 0x2, P0 ;  /* 0x0000000508037c11 */ /* 0x000fca00080f1409 */
[----:B------:R-:W-:Y:S01]  /*1890*/  STG.E desc[UR8][R2.64], R13 ;  /* 0x0000000d02007986 */ /* 0x000fe2000c101908 */
[----:B------:R-:W-:Y:S05]  /*18a0*/  EXIT ;  /* 0x000000000000794d */ /* 0x000fea0003800000 */
.L_x_38:
        /* <DEDUP_REMOVED lines=13> */
.L_x_49:


//--------------------- .text._Z12setup_kernelP17curandStateXORWOWm --------------------------
	.section	.text._Z12setup_kernelP17curandStateXORWOWm,"ax",@progbits
	.align	128
        .global         _Z12setup_kernelP17curandStateXORWOWm
        .type           _Z12setup_kernelP17curandStateXORWOWm,@function
        .size           _Z12setup_kernelP17curandStateXORWOWm,(.L_x_50 - _Z12setup_kernelP17curandStateXORWOWm)
        .other          _Z12setup_kernelP17curandStateXORWOWm,@"STO_CUDA_ENTRY STV_DEFAULT"
_Z12setup_kernelP17curandStateXORWOWm:
.text._Z12setup_kernelP17curandStateXORWOWm:
[----:B------:R-:W-:Y:S01]  /*0000*/  LDC R1, c[0x0][0x37c] ;  /* 0x0000df00ff017b82 */ /* 0x000fe20000000800 */
[----:B------:R-:W0:Y:S07]  /*0010*/  S2R R13, SR_TID.X ;  /* 0x00000000000d7919 */ /* 0x000e2e0000002100 */
[----:B------:R-:W1:Y:S01]  /*0020*/  LDC.64 R2, c[0x0][0x388] ;  /* 0x0000e200ff027b82 */ /* 0x000e620000000a00 */
[----:B------:R-:W2:Y:S01]  /*0030*/  LDCU.64 UR4, c[0x0][0x358] ;  /* 0x00006b00ff0477ac */ /* 0x000ea20008000a00 */
[----:B------:R-:W-:Y:S06]  /*0040*/  BSSY.RECONVERGENT B0, `(.L_x_39) ;  /* 0x00000e5000007945 */ /* 0x000fec0003800200 */
[----:B------:R-:W0:Y:S08]  /*0050*/  S2UR UR6, SR_CTAID.X ;  /* 0x00000000000679c3 */ /* 0x000e300000002500 */
[----:B------:R-:W0:Y:S08]  /*0060*/  LDC R4, c[0x0][0x360] ;  /* 0x0000d800ff047b82 */ /* 0x000e300000000800 */
[----:B------:R-:W3:Y:S01]  /*0070*/  LDC.64 R6, c[0x0][0x380] ;  /* 0x0000e000ff067b82 */ /* 0x000ee20000000a00 */
[----:B-1----:R-:W-:-:S02]  /*0080*/  LOP3.LUT R0, R2, 0xaad26b49, RZ, 0x3c, !PT ;  /* 0xaad26b4902007812 */ /* 0x002fc400078e3cff */
[----:B------:R-:W-:-:S03]  /*0090*/  LOP3.LUT R2, R3, 0xf7dcefdd, RZ, 0x3c, !PT ;  /* 0xf7dcefdd03027812 */ /* 0x000fc600078e3cff */
[----:B------:R-:W-:Y:S02]  /*00a0*/  IMAD R0, R0, 0x4182bed5, RZ ;  /* 0x4182bed500007824 */ /* 0x000fe400078e02ff */
[----:B------:R-:W-:Y:S02]  /*00b0*/  IMAD R3, R2, -0x658354e5, RZ ;  /* 0x9a7cab1b02037824 */ /* 0x000fe400078e02ff */
[C---:B------:R-:W-:Y:S01]  /*00c0*/  VIADD R5, R0.reuse, 0x75bcd15 ;  /* 0x075bcd1500057836 */ /* 0x040fe20000000000 */
[C---:B------:R-:W-:Y:S01]  /*00d0*/  LOP3.LUT R8, R0.reuse, 0x159a55e5, RZ, 0x3c, !PT ;  /* 0x159a55e500087812 */ /* 0x040fe200078e3cff */
[----:B------:R-:W-:Y:S01]  /*00e0*/  VIADD R11, R0, 0x583f19 ;  /* 0x00583f19000b7836 */ /* 0x000fe20000000000 */
[C---:B------:R-:W-:Y:S01]  /*00f0*/  LOP3.LUT R10, R3.reuse, 0x5491333, RZ, 0x3c, !PT ;  /* 0x05491333030a7812 */ /* 0x040fe200078e3cff */
[----:B------:R-:W-:Y:S02]  /*0100*/  VIADD R9, R3, 0x1f123bb5 ;  /* 0x1f123bb503097836 */ /* 0x000fe40000000000 */
[----:B0-----:R-:W-:Y:S01]  /*0110*/  IMAD R13, R4, UR6, R13 ;  /* 0x00000006040d7c24 */ /* 0x001fe2000f8e020d */
[----:B------:R-:W-:-:S04]  /*0120*/  IADD3 R4, PT, PT, R0, 0x64f0c9, R3 ;  /* 0x0064f0c900047810 */ /* 0x000fc80007ffe003 */
[C---:B------:R-:W-:Y:S01]  /*0130*/  ISETP.NE.AND P0, PT, R13.reuse, RZ, PT ;  /* 0x000000ff0d00720c */ /* 0x040fe20003f05270 */
[----:B---3--:R-:W-:-:S05]  /*0140*/  IMAD.WIDE R6, R13, 0x30, R6 ;  /* 0x000000300d067825 */ /* 0x008fca00078e0206 */
[----:B--2---:R0:W-:Y:S04]  /*0150*/  STG.E.64 desc[UR4][R6.64], R4 ;  /* 0x0000000406007986 */ /* 0x0041e8000c101b04 */
[----:B------:R0:W-:Y:S04]  /*0160*/  STG.E.64 desc[UR4][R6.64+0x8], R8 ;  /* 0x0000080806007986 */ /* 0x0001e8000c101b04 */
[----:B------:R0:W-:Y:S01]  /*0170*/  STG.E.64 desc[UR4][R6.64+0x10], R10 ;  /* 0x0000100a06007986 */ /* 0x0001e2000c101b04 */
[----:B------:R-:W-:Y:S05]  /*0180*/  @!P0 BRA `(.L_x_40) ;  /* 0x0000000c00408947 */ /* 0x000fea0003800000 */
[----:B------:R-:W-:Y:S01]  /*0190*/  SHF.R.S32.HI R0, RZ, 0x1f, R13 ;  /* 0x0000001fff007819 */ /* 0x000fe2000001140d */
[----:B------:R-:W-:-:S07]  /*01a0*/  IMAD.MOV.U32 R12, RZ, RZ, RZ ;  /* 0x000000ffff0c7224 */ /* 0x000fce00078e00ff */
.L_x_46:
[----:B-1----:R-:W-:Y:S01]  /*01b0*/  LOP3.LUT R2, R13, 0x3, RZ, 0xc0, !PT ;  /* 0x000000030d027812 */ /* 0x002fe200078ec0ff */
[----:B------:R-:W-:Y:S03]  /*01c0*/  BSSY.RECONVERGENT B1, `(.L_x_41) ;  /* 0x00000c6000017945 */ /* 0x000fe60003800200 */
[----:B------:R-:W-:-:S04]  /*01d0*/  ISETP.NE.U32.AND P0, PT, R2, RZ, PT ;  /* 0x000000ff0200720c */ /* 0x000fc80003f05070 */
[----:B------:R-:W-:-:S13]  /*01e0*/  ISETP.NE.AND.EX P0, PT, RZ, RZ, PT, P0 ;  /* 0x000000ffff00720c */ /* 0x000fda0003f05300 */
[----:B------:R-:W-:Y:S05]  /*01f0*/  @!P0 BRA `(.L_x_42) ;  /* 0x0000000c00088947 */ /* 0x000fea0003800000 */
[----:B0-----:R-:W0:Y:S01]  /*0200*/  LDC.64 R8, c[0x4][RZ] ;  /* 0x01000000ff087b82 */ /* 0x001e220000000a00 */
[----:B------:R-:W-:Y:S02]  /*0210*/  IMAD.MOV.U32 R14, RZ, RZ, RZ ;  /* 0x000000ffff0e7224 */ /* 0x000fe400078e00ff */
[----:B0-----:R-:W-:-:S07]  /*0220*/  IMAD.WIDE.U32 R8, R12, 0xc80, R8 ;  /* 0x00000c800c087825 */ /* 0x001fce00078e0008 */
.L_x_45:
[----:B-1----:R-:W-:Y:S01]  /*0230*/  IMAD.MOV.U32 R15, RZ, RZ, RZ ;  /* 0x000000ffff0f7224 */ /* 0x002fe200078e00ff */
[----:B------:R-:W-:Y:S01]  /*0240*/  CS2R R2, SRZ ;  /* 0x0000000000027805 */ /* 0x000fe2000001ff00 */
[----:B------:R-:W-:Y:S01]  /*0250*/  IMAD.MOV.U32 R17, RZ, RZ, RZ ;  /* 0x000000ffff117224 */ /* 0x000fe200078e00ff */
[----:B------:R-:W-:-:S07]  /*0260*/  CS2R R4, SRZ ;  /* 0x0000000000047805 */ /* 0x000fce000001ff00 */
.L_x_44:
[----:B------:R-:W-:-:S05]  /*0270*/  IMAD.WIDE.U32 R10, R17, 0x4, R6 ;  /* 0x00000004110a7825 */ /* 0x000fca00078e0006 */
[----:B------:R0:W5:Y:S01]  /*0280*/  LDG.E R16, desc[UR4][R10.64+0x4] ;  /* 0x000004040a107981 */ /* 0x000162000c1e1900 */
[----:B------:R-:W-:-:S07]  /*0290*/  IMAD.MOV.U32 R19, RZ, RZ, RZ ;  /* 0x000000ffff137224 */ /* 0x000fce00078e00ff */
.L_x_43:
[----:B-----5:R-:W-:Y:S01]  /*02a0*/  SHF.R.U32.HI R24, RZ, R19, R16 ;  /* 0x00000013ff187219 */ /* 0x020fe20000011610 */
[----:B0-----:R-:W-:-:S03]  /*02b0*/  IMAD.SHL.U32 R10, R17, 0x20, RZ ;  /* 0x00000020110a7824 */ /* 0x001fc600078e00ff */
[----:B------:R-:W-:Y:S01]  /*02c0*/  LOP3.LUT R11, R24, 0x1, RZ, 0xc0, !PT ;  /* 0x00000001180b7812 */ /* 0x000fe200078ec0ff */
[----:B------:R-:W-:-:S03]  /*02d0*/  IMAD.IADD R10, R10, 0x1, R19 ;  /* 0x000000010a0a7824 */ /* 0x000fc600078e0213 */
[----:B------:R-:W-:Y:S01]  /*02e0*/  ISETP.NE.U32.AND P0, PT, R11, 0x1, PT ;  /* 0x000000010b00780c */ /* 0x000fe20003f05070 */
[----:B------:R-:W-:-:S03]  /*02f0*/  IMAD R11, R10, 0x5, RZ ;  /* 0x000000050a0b7824 */ /* 0x000fc600078e02ff */
[----:B------:R-:W-:Y:S01]  /*0300*/  R2P PR, R24, 0x7e ;  /* 0x0000007e18007804 */ /* 0x000fe20000000000 */
[----:B------:R-:W-:-:S08]  /*0310*/  IMAD.WIDE.U32 R10, R11, 0x4, R8 ;  /* 0x000000040b0a7825 */ /* 0x000fd000078e0008 */
[----:B------:R-:W2:Y:S04]  /*0320*/  @!P0 LDG.E R18, desc[UR4][R10.64] ;  /* 0x000000040a128981 */ /* 0x000ea8000c1e1900 */
[----:B------:R-:W3:Y:S04]  /*0330*/  @!P0 LDG.E R20, desc[UR4][R10.64+0x10] ;  /* 0x000010040a148981 */ /* 0x000ee8000c1e1900 */
[----:B------:R-:W4:Y:S04]  /*0340*/  @P1 LDG.E R22, desc[UR4][R10.64+0x14] ;  /* 0x000014040a161981 */ /* 0x000f28000c1e1900 */
[----:B------:R-:W4:Y:S04]  /*0350*/  @P2 LDG.E R26, desc[UR4][R10.64+0x28] ;  /* 0x000028040a1a2981 */ /* 0x000f28000c1e1900 */
[----:B------:R-:W4:Y:S04]  /*0360*/  @!P0 LDG.E R21, desc[UR4][R10.64+0x4] ;  /* 0x000004040a158981 */ /* 0x000f28000c1e1900 */
[----:B------:R-:W4:Y:S04]  /*0370*/  @!P0 LDG.E R23, desc[UR4][R10.64+0xc] ;  /* 0x00000c040a178981 */ /* 0x000f28000c1e1900 */
[----:B------:R-:W4:Y:S04]  /*0380*/  @P1 LDG.E R25, desc[UR4][R10.64+0x18] ;  /* 0x000018040a191981 */ /* 0x000f28000c1e1900 */
[----:B------:R-:W4:Y:S04]  /*0390*/  @P3 LDG.E R28, desc[UR4][R10.64+0x3c] ;  /* 0x00003c040a1c3981 */ /* 0x000f28000c1e1900 */
[----:B------:R-:W4:Y:S01]  /*03a0*/  @P6 LDG.E R27, desc[UR4][R10.64+0x7c] ;  /* 0x00007c040a1b6981 */ /* 0x000f22000c1e1900 */
[----:B--2---:R-:W-:-:S03]  /*03b0*/  @!P0 LOP3.LUT R15, R15, R18, RZ, 0x3c, !PT ;  /* 0x000000120f0f8212 */ /* 0x004fc600078e3cff */
[----:B------:R-:W2:Y:S01]  /*03c0*/  @!P0 LDG.E R18, desc[UR4][R10.64+0x8] ;  /* 0x000008040a128981 */ /* 0x000ea2000c1e1900 */
[----:B---3--:R-:W-:-:S03]  /*03d0*/  @!P0 LOP3.LUT R3, R3, R20, RZ, 0x3c, !PT ;  /* 0x0000001403038212 */ /* 0x008fc600078e3cff */
[----:B------:R-:W3:Y:S01]  /*03e0*/  @P1 LDG.E R20, desc[UR4][R10.64+0x24] ;  /* 0x000024040a141981 */ /* 0x000ee2000c1e1900 */
[----:B----4-:R-:W-:-:S03]  /*03f0*/  @P1 LOP3.LUT R15, R15, R22, RZ, 0x3c, !PT ;  /* 0x000000160f0f1212 */ /* 0x010fc600078e3cff */
[----:B------:R-:W4:Y:S01]  /*0400*/  @P2 LDG.E R22, desc[UR4][R10.64+0x38] ;  /* 0x000038040a162981 */ /* 0x000f22000c1e1900 */
[----:B------:R-:W-:-:S03]  /*0410*/  @P2 LOP3.LUT R15, R15, R26, RZ, 0x3c, !PT ;  /* 0x0000001a0f0f2212 */ /* 0x000fc600078e3cff */
[----:B------:R-:W4:Y:S01]  /*0420*/  @P4 LDG.E R26, desc[UR4][R10.64+0x50] ;  /* 0x000050040a1a4981 */ /* 0x000f22000c1e1900 */
[----:B------:R-:W-:-:S03]  /*0430*/  @!P0 LOP3.LUT R4, R4, R21, RZ, 0x3c, !PT ;  /* 0x0000001504048212 */ /* 0x000fc600078e3cff */
[----:B------:R-:W4:Y:S01]  /*0440*/  @P1 LDG.E R21, desc[UR4][R10.64+0x20] ;  /* 0x000020040a151981 */ /* 0x000f22000c1e1900 */
[----:B------:R-:W-:-:S03]  /*0450*/  @!P0 LOP3.LUT R2, R2, R23, RZ, 0x3c, !PT ;  /* 0x0000001702028212 */ /* 0x000fc600078e3cff */
[----:B------:R-:W4:Y:S01]  /*0460*/  @P2 LDG.E R23, desc[UR4][R10.64+0x2c] ;  /* 0x00002c040a172981 */ /* 0x000f22000c1e1900 */
[----:B------:R-:W-:-:S03]  /*0470*/  @P1 LOP3.LUT R4, R4, R25, RZ, 0x3c, !PT ;  /* 0x0000001904041212 */ /* 0x000fc600078e3cff */
[----:B------:R-:W4:Y:S01]  /*0480*/  @P2 LDG.E R25, desc[UR4][R10.64+0x34] ;  /* 0x000034040a192981 */ /* 0x000f22000c1e1900 */
[----:B--2---:R-:W-:-:S03]  /*0490*/  @!P0 LOP3.LUT R5, R5, R18, RZ, 0x3c, !PT ;  /* 0x0000001205058212 */ /* 0x004fc600078e3cff */
[----:B------:R-:W2:Y:S01]  /*04a0*/  @P1 LDG.E R18, desc[UR4][R10.64+0x1c] ;  /* 0x00001c040a121981 */ /* 0x000ea2000c1e1900 */
[----:B---3--:R-:W-:-:S03]  /*04b0*/  @P1 LOP3.LUT R3, R3, R20, RZ, 0x3c, !PT ;  /* 0x0000001403031212 */ /* 0x008fc600078e3cff */
[----:B------:R-:W3:Y:S01]  /*04c0*/  @P2 LDG.E R20, desc[UR4][R10.64+0x30] ;  /* 0x000030040a142981 */ /* 0x000ee2000c1e1900 */
[----:B----4-:R-:W-:-:S03]  /*04d0*/  @P2 LOP3.LUT R3, R3, R22, RZ, 0x3c, !PT ;  /* 0x0000001603032212 */ /* 0x010fc600078e3cff */
[----:B------:R-:W4:Y:S01]  /*04e0*/  @P3 LDG.E R22, desc[UR4][R10.64+0x4c] ;  /* 0x00004c040a163981 */ /* 0x000f22000c1e1900 */
[----:B------:R-:W-:-:S04]  /*04f0*/  @P3 LOP3.LUT R15, R15, R28, RZ, 0x3c, !PT ;  /* 0x0000001c0f0f3212 */ /* 0x000fc800078e3cff */
[----:B------:R-:W-:Y:S02]  /*0500*/  @P4 LOP3.LUT R15, R15, R26, RZ, 0x3c, !PT ;  /* 0x0000001a0f0f4212 */ /* 0x000fe400078e3cff */
[----:B------:R-:W-:Y:S01]  /*0510*/  @P1 LOP3.LUT R2, R2, R21, RZ, 0x3c, !PT ;  /* 0x0000001502021212 */ /* 0x000fe200078e3cff */
[----:B------:R-:W4:Y:S04]  /*0520*/  @P5 LDG.E R26, desc[UR4][R10.64+0x64] ;  /* 0x000064040a1a5981 */ /* 0x000f28000c1e1900 */
[----:B------:R-:W4:Y:S01]  /*0530*/  @P3 LDG.E R21, desc[UR4][R10.64+0x40] ;  /* 0x000040040a153981 */ /* 0x000f22000c1e1900 */
[----:B------:R-:W-:Y:S02]  /*0540*/  @P2 LOP3.LUT R4, R4, R23, RZ, 0x3c, !PT ;  /* 0x0000001704042212 */ /* 0x000fe400078e3cff */
[----:B------:R-:W-:Y:S01]  /*0550*/  @P2 LOP3.LUT R2, R2, R25, RZ, 0x3c, !PT ;  /* 0x0000001902022212 */ /* 0x000fe200078e3cff */
[----:B------:R-:W4:Y:S04]  /*0560*/  @P3 LDG.E R23, desc[UR4][R10.64+0x48] ;  /* 0x000048040a173981 */ /* 0x000f28000c1e1900 */
[----:B------:R-:W4:Y:S01]  /*0570*/  @P4 LDG.E R25, desc[UR4][R10.64+0x54] ;  /* 0x000054040a194981 */ /* 0x000f22000c1e1900 */
[----:B--2---:R-:W-:-:S03]  /*0580*/  @P1 LOP3.LUT R5, R5, R18, RZ, 0x3c, !PT ;  /* 0x0000001205051212 */ /* 0x004fc600078e3cff */
[----:B------:R-:W2:Y:S01]  /*0590*/  @P3 LDG.E R18, desc[UR4][R10.64+0x44] ;  /* 0x000044040a123981 */ /* 0x000ea2000c1e1900 */
[----:B---3--:R-:W-:-:S03]  /*05a0*/  @P2 LOP3.LUT R5, R5, R20, RZ, 0x3c, !PT ;  /* 0x0000001405052212 */ /* 0x008fc600078e3cff */
[----:B------:R-:W3:Y:S01]  /*05b0*/  @P4 LDG.E R20, desc[UR4][R10.64+0x58] ;  /* 0x000058040a144981 */ /* 0x000ee2000c1e1900 */
[----:B----4-:R-:W-:-:S03]  /*05c0*/  @P3 LOP3.LUT R3, R3, R22, RZ, 0x3c, !PT ;  /* 0x0000001603033212 */ /* 0x010fc600078e3cff */
[----:B------:R-:W4:Y:S01]  /*05d0*/  @P4 LDG.E R22, desc[UR4][R10.64+0x60] ;  /* 0x000060040a164981 */ /* 0x000f22000c1e1900 */
[----:B------:R-:W-:Y:S02]  /*05e0*/  LOP3.LUT P0, RZ, R24, 0x80, RZ, 0xc0, !PT ;  /* 0x0000008018ff7812 */ /* 0x000fe4000780c0ff */
[----:B------:R-:W-:Y:S02]  /*05f0*/  @P5 LOP3.LUT R15, R15, R26, RZ, 0x3c, !PT ;  /* 0x0000001a0f0f5212 */ /* 0x000fe400078e3cff */
[----:B------:R-:W4:Y:S01]  /*0600*/  @P6 LDG.E R26, desc[UR4][R10.64+0x78] ;  /* 0x000078040a1a6981 */ /* 0x000f22000c1e1900 */
[----:B------:R-:W-:-:S03]  /*0610*/  @P3 LOP3.LUT R4, R4, R21, RZ, 0x3c, !PT ;  /* 0x0000001504043212 */ /* 0x000fc600078e3cff */
[----:B------:R-:W4:Y:S01]  /*0620*/  @P4 LDG.E R21, desc[UR4][R10.64+0x5c] ;  /* 0x00005c040a154981 */ /* 0x000f22000c1e1900 */
[----:B------:R-:W-:-:S03]  /*0630*/  @P3 LOP3.LUT R2, R2, R23, RZ, 0x3c, !PT ;  /* 0x0000001702023212 */ /* 0x000fc600078e3cff */
[----:B------:R-:W4:Y:S01]  /*0640*/  @P5 LDG.E R23, desc[UR4][R10.64+0x68] ;  /* 0x000068040a175981 */ /* 0x000f22000c1e1900 */
[----:B------:R-:W-:-:S03]  /*0650*/  @P4 LOP3.LUT R4, R4, R25, RZ, 0x3c, !PT ;  /* 0x0000001904044212 */ /* 0x000fc600078e3cff */
[----:B------:R-:W4:Y:S01]  /*0660*/  @P5 LDG.E R25, desc[UR4][R10.64+0x70] ;  /* 0x000070040a195981 */ /* 0x000f22000c1e1900 */
[----:B--2---:R-:W-:-:S03]  /*0670*/  @P3 LOP3.LUT R5, R5, R18, RZ, 0x3c, !PT ;  /* 0x0000001205053212 */ /* 0x004fc600078e3cff */
[----:B------:R-:W2:Y:S01]  /*0680*/  @P5 LDG.E R18, desc[UR4][R10.64+0x6c] ;  /* 0x00006c040a125981 */ /* 0x000ea2000c1e1900 */
[----:B---3--:R-:W-:-:S03]  /*0690*/  @P4 LOP3.LUT R5, R5, R20, RZ, 0x3c, !PT ;  /* 0x0000001405054212 */ /* 0x008fc600078e3cff */
[----:B------:R-:W3:Y:S01]  /*06a0*/  @P5 LDG.E R20, desc[UR4][R10.64+0x74] ;  /* 0x000074040a145981 */ /* 0x000ee2000c1e1900 */
[----:B----4-:R-:W-:-:S03]  /*06b0*/  @P4 LOP3.LUT R3, R3, R22, RZ, 0x3c, !PT ;  /* 0x0000001603034212 */ /* 0x010fc600078e3cff */
[----:B------:R-:W4:Y:S01]  /*06c0*/  @P0 LDG.E R22, desc[UR4][R10.64+0x8c] ;  /* 0x00008c040a160981 */ /* 0x000f22000c1e1900 */
[----:B------:R-:W-:-:S03]  /*06d0*/  @P6 LOP3.LUT R15, R15, R26, RZ, 0x3c, !PT ;  /* 0x0000001a0f0f6212 */ /* 0x000fc600078e3cff */
        /* <DEDUP_REMOVED lines=13> */
[----:B------:R-:W-:Y:S02]  /*07b0*/  @P6 LOP3.LUT R4, R4, R27, RZ, 0x3c, !PT ;  /* 0x0000001b04046212 */ /* 0x000fe400078e3cff */
[----:B------:R-:W-:Y:S02]  /*07c0*/  @P6 LOP3.LUT R2, R2, R21, RZ, 0x3c, !PT ;  /* 0x0000001502026212 */ /* 0x000fe400078e3cff */
[----:B------:R-:W-:Y:S02]  /*07d0*/  @P0 LOP3.LUT R4, R4, R23, RZ, 0x3c, !PT ;  /* 0x0000001704040212 */ /* 0x000fe400078e3cff */
[----:B------:R-:W-:Y:S02]  /*07e0*/  @P0 LOP3.LUT R2, R2, R25, RZ, 0x3c, !PT ;  /* 0x0000001902020212 */ /* 0x000fe400078e3cff */
[----:B--2---:R-:W-:Y:S02]  /*07f0*/  @P6 LOP3.LUT R5, R5, R18, RZ, 0x3c, !PT ;  /* 0x0000001205056212 */ /* 0x004fe400078e3cff */
[----:B---3--:R-:W-:-:S02]  /*0800*/  @P6 LOP3.LUT R3, R3, R20, RZ, 0x3c, !PT ;  /* 0x0000001403036212 */ /* 0x008fc400078e3cff */
[----:B----4-:R-:W-:Y:S02]  /*0810*/  @P0 LOP3.LUT R5, R5, R22, RZ, 0x3c, !PT ;  /* 0x0000001605050212 */ /* 0x010fe400078e3cff */
[----:B------:R-:W-:Y:S02]  /*0820*/  @P0 LOP3.LUT R3, R3, R26, RZ, 0x3c, !PT ;  /* 0x0000001a03030212 */ /* 0x000fe400078e3cff */
[----:B------:R-:W-:-:S13]  /*0830*/  R2P PR, R24.B1, 0x7f ;  /* 0x0000007f18007804 */ /* 0x000fda0000001000 */
[----:B------:R-:W2:Y:S04]  /*0840*/  @P0 LDG.E R18, desc[UR4][R10.64+0xa0] ;  /* 0x0000a0040a120981 */ /* 0x000ea8000c1e1900 */
[----:B------:R-:W3:Y:S04]  /*0850*/  @P1 LDG.E R22, desc[UR4][R10.64+0xb4] ;  /* 0x0000b4040a161981 */ /* 0x000ee8000c1e1900 */
[----:B------:R-:W4:Y:S04]  /*0860*/  @P2 LDG.E R26, desc[UR4][R10.64+0xc8] ;  /* 0x0000c8040a1a2981 */ /* 0x000f28000c1e1900 */
[----:B------:R-:W4:Y:S04]  /*0870*/  @P3 LDG.E R28, desc[UR4][R10.64+0xdc] ;  /* 0x0000dc040a1c3981 */ /* 0x000f28000c1e1900 */
[----:B------:R-:W4:Y:S04]  /*0880*/  @P0 LDG.E R23, desc[UR4][R10.64+0xa4] ;  /* 0x0000a4040a170981 */ /* 0x000f28000c1e1900 */
[----:B------:R-:W4:Y:S04]  /*0890*/  @P0 LDG.E R20, desc[UR4][R10.64+0xa8] ;  /* 0x0000a8040a140981 */ /* 0x000f28000c1e1900 */
[----:B------:R-:W4:Y:S04]  /*08a0*/  @P4 LDG.E R25, desc[UR4][R10.64+0xf0] ;  /* 0x0000f0040a194981 */ /* 0x000f28000c1e1900 */
        /* <DEDUP_REMOVED lines=21> */
[----:B------:R-:W-:Y:S02]  /*0a00*/  LOP3.LUT P0, RZ, R24, 0x8000, RZ, 0xc0, !PT ;  /* 0x0000800018ff7812 */ /* 0x000fe4000780c0ff */
[----:B----4-:R-:W-:Y:S01]  /*0a10*/  @P5 LOP3.LUT R15, R15, R26, RZ, 0x3c, !PT ;  /* 0x0000001a0f0f5212 */ /* 0x010fe200078e3cff */
[----:B------:R-:W4:Y:S04]  /*0a20*/  @P3 LDG.E R24, desc[UR4][R10.64+0xe4] ;  /* 0x0000e4040a183981 */ /* 0x000f28000c1e1900 */
[----:B------:R-:W2:Y:S01]  /*0a30*/  @P6 LDG.E R26, desc[UR4][R10.64+0x118] ;  /* 0x000118040a1a6981 */ /* 0x000ea2000c1e1900 */
        /* <DEDUP_REMOVED lines=8> */
[----:B---3--:R-:W-:-:S03]  /*0ac0*/  @P2 LOP3.LUT R3, R3, R22, RZ, 0x3c, !PT ;  /* 0x0000001603032212 */ /* 0x008fc600078e3cff */
[----:B------:R-:W3:Y:S01]  /*0ad0*/  @P4 LDG.E R22, desc[UR4][R10.64+0x100] ;  /* 0x000100040a164981 */ /* 0x000ee2000c1e1900 */
[----:B--2---:R-:W-:-:S03]  /*0ae0*/  @P6 LOP3.LUT R15, R15, R26, RZ, 0x3c, !PT ;  /* 0x0000001a0f0f6212 */ /* 0x004fc600078e3cff */
[----:B------:R-:W2:Y:S01]  /*0af0*/  @P0 LDG.E R26, desc[UR4][R10.64+0x12c] ;  /* 0x00012c040a1a0981 */ /* 0x000ea2000c1e1900 */
[----:B----4-:R-:W-:-:S03]  /*0b00*/  @P2 LOP3.LUT R2, R2, R23, RZ, 0x3c, !PT ;  /* 0x0000001702022212 */ /* 0x010fc600078e3cff */
[----:B------:R-:W4:Y:S01]  /*0b10*/  @P4 LDG.E R23, desc[UR4][R10.64+0xfc] ;  /* 0x0000fc040a174981 */ /* 0x000f22000c1e1900 */
[----:B------:R-:W-:-:S03]  /*0b20*/  @P2 LOP3.LUT R5, R5, R20, RZ, 0x3c, !PT ;  /* 0x0000001405052212 */ /* 0x000fc600078e3cff */
[----:B------:R-:W4:Y:S01]  /*0b30*/  @P4 LDG.E R20, desc[UR4][R10.64+0xf8] ;  /* 0x0000f8040a144981 */ /* 0x000f22000c1e1900 */
[----:B------:R-:W-:Y:S02]  /*0b40*/  @P3 LOP3.LUT R2, R2, R27, RZ, 0x3c, !PT ;  /* 0x0000001b02023212 */ /* 0x000fe400078e3cff */
[----:B------:R-:W-:Y:S01]  /*0b50*/  @P3 LOP3.LUT R4, R4, R25, RZ, 0x3c, !PT ;  /* 0x0000001904043212 */ /* 0x000fe200078e3cff */
[----:B------:R-:W4:Y:S01]  /*0b60*/  @P5 LDG.E R27, desc[UR4][R10.64+0x110] ;  /* 0x000110040a1b5981 */ /* 0x000f22000c1e1900 */
[----:B------:R-:W-:-:S03]  /*0b70*/  @P3 LOP3.LUT R5, R5, R24, RZ, 0x3c, !PT ;  /* 0x0000001805053212 */ /* 0x000fc600078e3cff */
[----:B------:R-:W4:Y:S04]  /*0b80*/  @P5 LDG.E R25, desc[UR4][R10.64+0x108] ;  /* 0x000108040a195981 */ /* 0x000f28000c1e1900 */
        /* <DEDUP_REMOVED lines=19> */
[----:B------:R-:W-:-:S05]  /*0cc0*/  VIADD R19, R19, 0x10 ;  /* 0x0000001013137836 */ /* 0x000fca0000000000 */
[----:B------:R-:W-:Y:S02]  /*0cd0*/  ISETP.NE.AND P1, PT, R19, 0x20, PT ;  /* 0x000000201300780c */ /* 0x000fe40003f25270 */
[----:B------:R-:W-:Y:S02]  /*0ce0*/  @P5 LOP3.LUT R3, R3, R18, RZ, 0x3c, !PT ;  /* 0x0000001203035212 */ /* 0x000fe400078e3cff */
[----:B------:R-:W-:Y:S02]  /*0cf0*/  @P6 LOP3.LUT R4, R4, R21, RZ, 0x3c, !PT ;  /* 0x0000001504046212 */ /* 0x000fe400078e3cff */
[----:B---3--:R-:W-:-:S04]  /*0d00*/  @P6 LOP3.LUT R3, R3, R22, RZ, 0x3c, !PT ;  /* 0x0000001603036212 */ /* 0x008fc800078e3cff */
[----:B--2---:R-:W-:Y:S02]  /*0d10*/  @P0 LOP3.LUT R3, R3, R26, RZ, 0x3c, !PT ;  /* 0x0000001a03030212 */ /* 0x004fe400078e3cff */
[----:B----4-:R-:W-:Y:S02]  /*0d20*/  @P6 LOP3.LUT R2, R2, R23, RZ, 0x3c, !PT ;  /* 0x0000001702026212 */ /* 0x010fe400078e3cff */
[----:B------:R-:W-:Y:S02]  /*0d30*/  @P6 LOP3.LUT R5, R5, R20, RZ, 0x3c, !PT ;  /* 0x0000001405056212 */ /* 0x000fe400078e3cff */
[----:B------:R-:W-:Y:S02]  /*0d40*/  @P0 LOP3.LUT R2, R2, R27, RZ, 0x3c, !PT ;  /* 0x0000001b02020212 */ /* 0x000fe400078e3cff */
[----:B------:R-:W-:Y:S02]  /*0d50*/  @P0 LOP3.LUT R4, R4, R25, RZ, 0x3c, !PT ;  /* 0x0000001904040212 */ /* 0x000fe400078e3cff */
[----:B------:R-:W-:Y:S01]  /*0d60*/  @P0 LOP3.LUT R5, R5, R24, RZ, 0x3c, !PT ;  /* 0x0000001805050212 */ /* 0x000fe200078e3cff */
[----:B------:R-:W-:Y:S06]  /*0d70*/  @P1 BRA `(.L_x_43) ;  /* 0xfffffff400481947 */ /* 0x000fec000383ffff */
[----:B------:R-:W-:-:S05]  /*0d80*/  VIADD R17, R17, 0x1 ;  /* 0x0000000111117836 */ /* 0x000fca0000000000 */
[----:B------:R-:W-:-:S13]  /*0d90*/  ISETP.NE.AND P0, PT, R17, 0x5, PT ;  /* 0x000000051100780c */ /* 0x000fda0003f05270 */
[----:B------:R-:W-:Y:S05]  /*0da0*/  @P0 BRA `(.L_x_44) ;  /* 0xfffffff400300947 */ /* 0x000fea000383ffff */
[----:B------:R1:W-:Y:S01]  /*0db0*/  STG.E.64 desc[UR4][R6.64+0x8], R4 ;  /* 0x0000080406007986 */ /* 0x0003e2000c101b04 */
[----:B------:R-:W-:Y:S01]  /*0dc0*/  VIADD R14, R14, 0x1 ;  /* 0x000000010e0e7836 */ /* 0x000fe20000000000 */
[----:B------:R-:W-:Y:S02]  /*0dd0*/  LOP3.LUT R11, R13, 0x3, RZ, 0xc0, !PT ;  /* 0x000000030d0b7812 */ /* 0x000fe400078ec0ff */
[----:B------:R1:W-:Y:S02]  /*0de0*/  STG.E.64 desc[UR4][R6.64+0x10], R2 ;  /* 0x0000100206007986 */ /* 0x0003e4000c101b04 */
[----:B------:R-:W-:Y:S02]  /*0df0*/  ISETP.GE.U32.AND P0, PT, R14, R11, PT ;  /* 0x0000000b0e00720c */ /* 0x000fe40003f06070 */
[----:B------:R1:W-:Y:S11]  /*0e00*/  STG.E desc[UR4][R6.64+0x4], R15 ;  /* 0x0000040f06007986 */ /* 0x0003f6000c101904 */
[----:B------:R-:W-:Y:S05]  /*0e10*/  @!P0 BRA `(.L_x_45) ;  /* 0xfffffff400048947 */ /* 0x000fea000383ffff */
.L_x_42:
[----:B------:R-:W-:Y:S05]  /*0e20*/  BSYNC.RECONVERGENT B1 ;  /* 0x0000000000017941 */ /* 0x000fea0003800200 */
.L_x_41:
[C---:B------:R-:W-:Y:S01]  /*0e30*/  ISETP.GT.U32.AND P0, PT, R13.reuse, 0x3, PT ;  /* 0x000000030d00780c */ /* 0x040fe20003f04070 */
[----:B------:R-:W-:Y:S01]  /*0e40*/  VIADD R12, R12, 0x1 ;  /* 0x000000010c0c7836 */ /* 0x000fe20000000000 */
[--C-:B------:R-:W-:Y:S02]  /*0e50*/  SHF.R.U64 R13, R13, 0x2, R0.reuse ;  /* 0x000000020d0d7819 */ /* 0x100fe40000001200 */
[----:B------:R-:W-:Y:S02]  /*0e60*/  ISETP.GT.U32.AND.EX P0, PT, R0, RZ, PT, P0 ;  /* 0x000000ff0000720c */ /* 0x000fe40003f04100 */
[----:B------:R-:W-:-:S11]  /*0e70*/  SHF.R.U32.HI R0, RZ, 0x2, R0 ;  /* 0x00000002ff007819 */ /* 0x000fd60000011600 */
[----:B------:R-:W-:Y:S05]  /*0e80*/  @P0 BRA `(.L_x_46) ;  /* 0xfffffff000c80947 */ /* 0x000fea000383ffff */
.L_x_40:
[----:B------:R-:W-:Y:S05]  /*0e90*/  BSYNC.RECONVERGENT B0 ;  /* 0x0000000000007941 */ /* 0x000fea0003800200 */
.L_x_39:
[----:B------:R-:W-:Y:S04]  /*0ea0*/  STG.E.64 desc[UR4][R6.64+0x18], RZ ;  /* 0x000018ff06007986 */ /* 0x000fe8000c101b04 */
[----:B------:R-:W-:Y:S04]  /*0eb0*/  STG.E desc[UR4][R6.64+0x20], RZ ;  /* 0x000020ff06007986 */ /* 0x000fe8000c101904 */
[----:B------:R-:W-:Y:S01]  /*0ec0*/  STG.E.64 desc[UR4][R6.64+0x28], RZ ;  /* 0x000028ff06007986 */ /* 0x000fe2000c101b04 */
[----:B------:R-:W-:Y:S05]  /*0ed0*/  EXIT ;  /* 0x000000000000794d */ /* 0x000fea0003800000 */
.L_x_47:
        /* <DEDUP_REMOVED lines=10> */
.L_x_50:


//--------------------- .nv.global.init           --------------------------
	.section	.nv.global.init,"aw",@progbits
	.align	4
.nv.global.init:
	.type		mrg32k3aM1SubSeq,@object
	.size		mrg32k3aM1SubSeq,(mrg32k3aM2SubSeq - mrg32k3aM1SubSeq)
mrg32k3aM1SubSeq:
        /*0000*/ 	.byte	0x0b, 0xcc, 0xee, 0x04, 0x73, 0x29, 0x8b, 0x6f, 0xf6, 0x53, 0x03, 0xf6, 0x23, 0xf6, 0xea, 0xda
        /* <DEDUP_REMOVED lines=125> */
	.type		mrg32k3aM2SubSeq,@object
	.size		mrg32k3aM2SubSeq,(mrg32k3aM1 - mrg32k3aM2SubSeq)
mrg32k3aM2SubSeq:
        /* <DEDUP_REMOVED lines=126> */
	.type		mrg32k3aM1,@object
	.size		mrg32k3aM1,(mrg32k3aM1Seq - mrg32k3aM1)
mrg32k3aM1:
        /* <DEDUP_REMOVED lines=144> */
	.type		mrg32k3aM1Seq,@object
	.size		mrg32k3aM1Seq,(mrg32k3aM2 - mrg32k3aM1Seq)
mrg32k3aM1Seq:
        /* <DEDUP_REMOVED lines=144> */
	.type		mrg32k3aM2,@object
	.size		mrg32k3aM2,(mrg32k3aM2Seq - mrg32k3aM2)
mrg32k3aM2:
        /* <DEDUP_REMOVED lines=144> */
	.type		mrg32k3aM2Seq,@object
	.size		mrg32k3aM2Seq,(precalc_xorwow_matrix - mrg32k3aM2Seq)
mrg32k3aM2Seq:
        /* <DEDUP_REMOVED lines=144> */
	.type		precalc_xorwow_matrix,@object
	.size		precalc_xorwow_matrix,(precalc_xorwow_offset_matrix - precalc_xorwow_matrix)
precalc_xorwow_matrix:
        /* <DEDUP_REMOVED lines=6400> */
	.type		precalc_xorwow_offset_matrix,@object
	.size		precalc_xorwow_offset_matrix,(.L_1 - precalc_xorwow_offset_matrix)
precalc_xorwow_offset_matrix:
        /* <DEDUP_REMOVED lines=6400> */
.L_1:


//--------------------- .nv.shared.reserved.0     --------------------------
	.section	.nv.shared.reserved.0,"aw",@nobits
	.weak		__nv_reservedSMEM_offset_0_alias
	.size		__nv_reservedSMEM_offset_0_alias, 0, 64
	.other		__nv_reservedSMEM_offset_0_alias,@"STO_CUDA_RESERVED_SHARED STV_DEFAULT"
__nv_reservedSMEM_offset_0_alias:
	.zero		0
	.zero		64


//--------------------- .nv.constant0._Z18atualizaFeromoniosPiS_S_iS_ --------------------------
	.section	.nv.constant0._Z18atualizaFeromoniosPiS_S_iS_,"a",@progbits
	.sectionflags	@""
	.align	4
.nv.constant0._Z18atualizaFeromoniosPiS_S_iS_:
	.zero		936


//--------------------- .nv.constant0._Z9algoritmoPiS_iS_S_S_P17curandStateXORWOWS_S_ --------------------------
	.section	.nv.constant0._Z9algoritmoPiS_iS_S_S_P17curandStateXORWOWS_S_,"a",@progbits
	.sectionflags	@""
	.align	4
.nv.constant0._Z9algoritmoPiS_iS_S_S_P17curandStateXORWOWS_S_:
	.zero		968


//--------------------- .nv.constant0._Z12setup_kernelP17curandStateXORWOWm --------------------------
	.section	.nv.constant0._Z12setup_kernelP17curandStateXORWOWm,"a",@progbits
	.sectionflags	@""
	.align	4
.nv.constant0._Z12setup_kernelP17curandStateXORWOWm:
	.zero		912


//--------------------- SYMBOLS --------------------------

	.type		.nv.reservedSmem.offset0,@object
	.size		.nv.reservedSmem.offset0,0x4
